	.target	sm_90a

	.elftype	@"ET_EXEC"


//--------------------- .note.nv.tkinfo           --------------------------
	.section	.note.nv.tkinfo,"",@"SHT_NOTE"
	.sectionflags	@"SHF_NOTE_NV_TKINFO"
	.tkinfo
        /*0018*/ 	.word	0x00000002
        /*0030*/ 	.string	""
        /*0030*/ 	.string	"ptxas"
        /*0030*/ 	.string	"Cuda compilation tools, release 13.0, V13.0.88"
        /*0030*/ 	.string	"Build cuda_13.0.r13.0/compiler.36424714_0"
        /*0030*/ 	.string	"-arch sm_90a -m 64 "



//--------------------- .note.nv.cuinfo           --------------------------
	.section	.note.nv.cuinfo,"",@"SHT_NOTE"
	.sectionflags	@"SHF_NOTE_NV_CUINFO"
        /*0018*/ 	.short	0x0002
        /*001a*/ 	.short	0x005a
        /*001c*/ 	.short	0x0082
	.zero		2


//--------------------- .nv.info                  --------------------------
	.section	.nv.info,"",@"SHT_CUDA_INFO"
	.align	4


	//----- nvinfo : EIATTR_REGCOUNT
	.align		4
        /*0000*/ 	.byte	0x04, 0x2f
        /*0002*/ 	.short	(.L_15 - .L_14)
	.align		4
.L_14:
        /*0004*/ 	.word	index@(_ZN7cutlass13device_kernelINS_4gemm6kernel13GemmUniversalIN4cute5tupleIJiiiiEEENS1_10collective13CollectiveMmaINS1_34MainloopSm90TmaGmmaWarpSpecializedILi4ENS5_IJNS4_1CILi1EEESB_SB_EEENS1_35KernelTmaWarpSpecializedCooperativeEEENS5_IJNSA_ILi128EEENSA_ILi256EEENSA_ILi64EEEEEENS_10bfloat16_tENS5_IJlSB_lEEESJ_SK_NS4_8TiledMMAINS4_8MMA_AtomIJNS4_4SM904GMMA28MMA_64x256x16_F32BF16BF16_SSILNSO_5MajorE0ELSQ_0ELNSO_7ScaleInE1ELSR_1EEEEEENS4_6LayoutINS5_IJNSA_ILi2EEESB_SB_EEENS5_IJSB_NSA_ILi0EEESX_EEEEENS5_IJNS4_10UnderscoreES10_S10_EEEEENS4_13SM90_TMA_LOADENS4_14ComposedLayoutINS4_7SwizzleILi3ELi4ELi3EEENS4_18smem_ptr_flag_bitsILi16EEENSU_INS5_IJNSA_ILi8EEESH_EEENS5_IJSH_SB_EEEEEEEvNS4_8identityES13_S1D_vS1E_EENS_8epilogue10collective6detail29Sm90TmaWarpSpecializedAdapterINS1H_15DefaultEpilogueISJ_SK_SK_NS1G_6thread17LinearCombinationISJ_Li1EffLNS1L_9ScaleType4KindE0ELNS_15FloatRoundStyleE2ESJ_EENS1_15EpilogueDefaultEEEEEvvEEEEvNT_6ParamsE)
        /*0008*/ 	.word	0x000000a8


	//----- nvinfo : EIATTR_FRAME_SIZE
	.align		4
.L_15:
        /*000c*/ 	.byte	0x04, 0x11
        /*000e*/ 	.short	(.L_17 - .L_16)
	.align		4
.L_16:
        /*0010*/ 	.word	index@(_ZN7cutlass13device_kernelINS_4gemm6kernel13GemmUniversalIN4cute5tupleIJiiiiEEENS1_10collective13CollectiveMmaINS1_34MainloopSm90TmaGmmaWarpSpecializedILi4ENS5_IJNS4_1CILi1EEESB_SB_EEENS1_35KernelTmaWarpSpecializedCooperativeEEENS5_IJNSA_ILi128EEENSA_ILi256EEENSA_ILi64EEEEEENS_10bfloat16_tENS5_IJlSB_lEEESJ_SK_NS4_8TiledMMAINS4_8MMA_AtomIJNS4_4SM904GMMA28MMA_64x256x16_F32BF16BF16_SSILNSO_5MajorE0ELSQ_0ELNSO_7ScaleInE1ELSR_1EEEEEENS4_6LayoutINS5_IJNSA_ILi2EEESB_SB_EEENS5_IJSB_NSA_ILi0EEESX_EEEEENS5_IJNS4_10UnderscoreES10_S10_EEEEENS4_13SM90_TMA_LOADENS4_14ComposedLayoutINS4_7SwizzleILi3ELi4ELi3EEENS4_18smem_ptr_flag_bitsILi16EEENSU_INS5_IJNSA_ILi8EEESH_EEENS5_IJSH_SB_EEEEEEEvNS4_8identityES13_S1D_vS1E_EENS_8epilogue10collective6detail29Sm90TmaWarpSpecializedAdapterINS1H_15DefaultEpilogueISJ_SK_SK_NS1G_6thread17LinearCombinationISJ_Li1EffLNS1L_9ScaleType4KindE0ELNS_15FloatRoundStyleE2ESJ_EENS1_15EpilogueDefaultEEEEEvvEEEEvNT_6ParamsE)
        /*0014*/ 	.word	0x00000000


	//----- nvinfo : EIATTR_MIN_STACK_SIZE
	.align		4
.L_17:
        /*0018*/ 	.byte	0x04, 0x12
        /*001a*/ 	.short	(.L_19 - .L_18)
	.align		4
.L_18:
        /*001c*/ 	.word	index@(_ZN7cutlass13device_kernelINS_4gemm6kernel13GemmUniversalIN4cute5tupleIJiiiiEEENS1_10collective13CollectiveMmaINS1_34MainloopSm90TmaGmmaWarpSpecializedILi4ENS5_IJNS4_1CILi1EEESB_SB_EEENS1_35KernelTmaWarpSpecializedCooperativeEEENS5_IJNSA_ILi128EEENSA_ILi256EEENSA_ILi64EEEEEENS_10bfloat16_tENS5_IJlSB_lEEESJ_SK_NS4_8TiledMMAINS4_8MMA_AtomIJNS4_4SM904GMMA28MMA_64x256x16_F32BF16BF16_SSILNSO_5MajorE0ELSQ_0ELNSO_7ScaleInE1ELSR_1EEEEEENS4_6LayoutINS5_IJNSA_ILi2EEESB_SB_EEENS5_IJSB_NSA_ILi0EEESX_EEEEENS5_IJNS4_10UnderscoreES10_S10_EEEEENS4_13SM90_TMA_LOADENS4_14ComposedLayoutINS4_7SwizzleILi3ELi4ELi3EEENS4_18smem_ptr_flag_bitsILi16EEENSU_INS5_IJNSA_ILi8EEESH_EEENS5_IJSH_SB_EEEEEEEvNS4_8identityES13_S1D_vS1E_EENS_8epilogue10collective6detail29Sm90TmaWarpSpecializedAdapterINS1H_15DefaultEpilogueISJ_SK_SK_NS1G_6thread17LinearCombinationISJ_Li1EffLNS1L_9ScaleType4KindE0ELNS_15FloatRoundStyleE2ESJ_EENS1_15EpilogueDefaultEEEEEvvEEEEvNT_6ParamsE)
        /*0020*/ 	.word	0x00000000
.L_19:


//--------------------- .nv.compat                --------------------------
	.section	.nv.compat,"",@"SHT_CUDA_COMPAT_INFO"
	.align	4
        /*0000*/ 	.byte	0x02, 0x09, 0x01, 0x00, 0x02, 0x02, 0x04, 0x00, 0x02, 0x05, 0x05, 0x00, 0x03, 0x07, 0x01, 0x01
        /*0010*/ 	.byte	0x02, 0x03, 0x01, 0x00, 0x02, 0x06, 0x01, 0x00, 0x04, 0x0b, 0x08, 0x00, 0x00, 0x00, 0x00, 0x00
        /*0020*/ 	.byte	0x00, 0x00, 0x00, 0x00


//--------------------- .nv.info._ZN7cutlass13device_kernelINS_4gemm6kernel13GemmUniversalIN4cute5tupleIJiiiiEEENS1_10collective13CollectiveMmaINS1_34MainloopSm90TmaGmmaWarpSpecializedILi4ENS5_IJNS4_1CILi1EEESB_SB_EEENS1_35KernelTmaWarpSpecializedCooperativeEEENS5_IJNSA_ILi128EEENSA_ILi256EEENSA_ILi64EEEEEENS_10bfloat16_tENS5_IJlSB_lEEESJ_SK_NS4_8TiledMMAINS4_8MMA_AtomIJNS4_4SM904GMMA28MMA_64x256x16_F32BF16BF16_SSILNSO_5MajorE0ELSQ_0ELNSO_7ScaleInE1ELSR_1EEEEEENS4_6LayoutINS5_IJNSA_ILi2EEESB_SB_EEENS5_IJSB_NSA_ILi0EEESX_EEEEENS5_IJNS4_10UnderscoreES10_S10_EEEEENS4_13SM90_TMA_LOADENS4_14ComposedLayoutINS4_7SwizzleILi3ELi4ELi3EEENS4_18smem_ptr_flag_bitsILi16EEENSU_INS5_IJNSA_ILi8EEESH_EEENS5_IJSH_SB_EEEEEEEvNS4_8identityES13_S1D_vS1E_EENS_8epilogue10collective6detail29Sm90TmaWarpSpecializedAdapterINS1H_15DefaultEpilogueISJ_SK_SK_NS1G_6thread17LinearCombinationISJ_Li1EffLNS1L_9ScaleType4KindE0ELNS_15FloatRoundStyleE2ESJ_EENS1_15EpilogueDefaultEEEEEvvEEEEvNT_6ParamsE --------------------------
	.section	.nv.info._ZN7cutlass13device_kernelINS_4gemm6kernel13GemmUniversalIN4cute5tupleIJiiiiEEENS1_10collective13CollectiveMmaINS1_34MainloopSm90TmaGmmaWarpSpecializedILi4ENS5_IJNS4_1CILi1EEESB_SB_EEENS1_35KernelTmaWarpSpecializedCooperativeEEENS5_IJNSA_ILi128EEENSA_ILi256EEENSA_ILi64EEEEEENS_10bfloat16_tENS5_IJlSB_lEEESJ_SK_NS4_8TiledMMAINS4_8MMA_AtomIJNS4_4SM904GMMA28MMA_64x256x16_F32BF16BF16_SSILNSO_5MajorE0ELSQ_0ELNSO_7ScaleInE1ELSR_1EEEEEENS4_6LayoutINS5_IJNSA_ILi2EEESB_SB_EEENS5_IJSB_NSA_ILi0EEESX_EEEEENS5_IJNS4_10UnderscoreES10_S10_EEEEENS4_13SM90_TMA_LOADENS4_14ComposedLayoutINS4_7SwizzleILi3ELi4ELi3EEENS4_18smem_ptr_flag_bitsILi16EEENSU_INS5_IJNSA_ILi8EEESH_EEENS5_IJSH_SB_EEEEEEEvNS4_8identityES13_S1D_vS1E_EENS_8epilogue10collective6detail29Sm90TmaWarpSpecializedAdapterINS1H_15DefaultEpilogueISJ_SK_SK_NS1G_6thread17LinearCombinationISJ_Li1EffLNS1L_9ScaleType4KindE0ELNS_15FloatRoundStyleE2ESJ_EENS1_15EpilogueDefaultEEEEEvvEEEEvNT_6ParamsE,"",@"SHT_CUDA_INFO"
	.sectionflags	@""
	.align	4


	//----- nvinfo : EIATTR_CUDA_API_VERSION
	.align		4
        /*0000*/ 	.byte	0x04, 0x37
        /*0002*/ 	.short	(.L_21 - .L_20)
.L_20:
        /*0004*/ 	.word	0x00000082


	//----- nvinfo : EIATTR_KPARAM_INFO
	.align		4
.L_21:
        /*0008*/ 	.byte	0x04, 0x17
        /*000a*/ 	.short	(.L_23 - .L_22)
.L_22:
        /*000c*/ 	.word	0x00000000
        /*0010*/ 	.short	0x0000
        /*0012*/ 	.short	0x0070
        /*0014*/ 	.byte	0x00, 0xf0, 0x01, 0x10


	//----- nvinfo : EIATTR_SPARSE_MMA_MASK
	.align		4
.L_23:
        /*0018*/ 	.byte	0x03, 0x50
        /*001a*/ 	.short	0x0000


	//----- nvinfo : EIATTR_MAXREG_COUNT
	.align		4
        /*001c*/ 	.byte	0x03, 0x1b
        /*001e*/ 	.short	0x00a8


	//----- nvinfo : EIATTR_NUM_BARRIERS
	.align		4
        /*0020*/ 	.byte	0x02, 0x4c
        /*0022*/ 	.byte	0x01
	.zero		1


	//----- nvinfo : EIATTR_EXTERNS
	.align		4
        /*0024*/ 	.byte	0x04, 0x0f
        /*0026*/ 	.short	(.L_25 - .L_24)


	//   ....[0]....
	.align		4
.L_24:
        /*0028*/ 	.word	index@(__assertfail)


	//----- nvinfo : EIATTR_MERCURY_ISA_VERSION
	.align		4
.L_25:
        /*002c*/ 	.byte	0x03, 0x5f
        /*002e*/ 	.short	0x0101


	//----- nvinfo : EIATTR_INT_WARP_WIDE_INSTR_OFFSETS
	.align		4
        /*0030*/ 	.byte	0x04, 0x31
        /*0032*/ 	.short	(.L_27 - .L_26)


	//   ....[0]....
.L_26:
        /*0034*/ 	.word	0x000003b0


	//   ....[1]....
        /*0038*/ 	.word	0x000003e0


	//   ....[2]....
        /*003c*/ 	.word	0x000004c0


	//----- nvinfo : EIATTR_COOP_GROUP_MASK_REGIDS
	.align		4
.L_27:
        /*0040*/ 	.byte	0x04, 0x29
        /*0042*/ 	.short	(.L_29 - .L_28)


	//   ....[0]....
.L_28:
        /*0044*/ 	.word	0xffffffff


	//   ....[1]....
        /*0048*/ 	.word	0xffffffff


	//   ....[2]....
        /*004c*/ 	.word	0xffffffff


	//   ....[3]....
        /*0050*/ 	.word	0xffffffff


	//   ....[4]....
        /*0054*/ 	.word	0xffffffff


	//----- nvinfo : EIATTR_COOP_GROUP_INSTR_OFFSETS
	.align		4
.L_29:
        /*0058*/ 	.byte	0x04, 0x28
        /*005a*/ 	.short	(.L_31 - .L_30)


	//   ....[0]....
.L_30:
        /*005c*/ 	.word	0x00000060


	//   ....[1]....
        /*0060*/ 	.word	0x00000070


	//   ....[2]....
        /*0064*/ 	.word	0x00000130


	//   ....[3]....
        /*0068*/ 	.word	0x000002c0


	//   ....[4]....
        /*006c*/ 	.word	0x00000f70


	//----- nvinfo : EIATTR_REG_RECONFIG
	.align		4
.L_31:
        /*0070*/ 	.byte	0x01, 0x54
	.zero		2


	//----- nvinfo : EIATTR_SYSCALL_OFFSETS
	.align		4
        /*0074*/ 	.byte	0x04, 0x46
        /*0076*/ 	.short	(.L_33 - .L_32)


	//   ....[0]....
.L_32:
        /*0078*/ 	.word	0x00001130


	//----- nvinfo : EIATTR_MBARRIER_INSTR_OFFSETS
	.align		4
.L_33:
        /*007c*/ 	.byte	0x04, 0x39
        /*007e*/ 	.short	(.L_35 - .L_34)


	//   ....[0]....
.L_34:
        /*0080*/ 	.word	0x00000230
        /*0084*/ 	.word	0x000000ff
        /*0088*/ 	.word	0x00000000
        /*008c*/ 	.short	0x0100
        /*008e*/ 	.byte	0x08
	.zero		1


	//   ....[1]....
        /*0090*/ 	.word	0x00000240
        /*0094*/ 	.word	0x000000ff
        /*0098*/ 	.word	0x00000020
        /*009c*/ 	.short	0x0100
        /*009e*/ 	.byte	0x08
	.zero		1


	//   ....[2]....
        /*00a0*/ 	.word	0x00000250
        /*00a4*/ 	.word	0x000000ff
        /*00a8*/ 	.word	0x00000008
        /*00ac*/ 	.short	0x0100
        /*00ae*/ 	.byte	0x08
	.zero		1


	//   ....[3]....
        /*00b0*/ 	.word	0x00000260
        /*00b4*/ 	.word	0x000000ff
        /*00b8*/ 	.word	0x00000028
        /*00bc*/ 	.short	0x0100
        /*00be*/ 	.byte	0x08
	.zero		1


	//   ....[4]....
        /*00c0*/ 	.word	0x00000270
        /*00c4*/ 	.word	0x000000ff
        /*00c8*/ 	.word	0x00000010
        /*00cc*/ 	.short	0x0100
        /*00ce*/ 	.byte	0x08
	.zero		1


	//   ....[5]....
        /*00d0*/ 	.word	0x00000280
        /*00d4*/ 	.word	0x000000ff
        /*00d8*/ 	.word	0x00000030
        /*00dc*/ 	.short	0x0100
        /*00de*/ 	.byte	0x08
	.zero		1


	//   ....[6]....
        /*00e0*/ 	.word	0x00000290
        /*00e4*/ 	.word	0x000000ff
        /*00e8*/ 	.word	0x00000018
        /*00ec*/ 	.short	0x0100
        /*00ee*/ 	.byte	0x08
	.zero		1


	//   ....[7]....
        /*00f0*/ 	.word	0x000002a0
        /*00f4*/ 	.word	0x000000ff
        /*00f8*/ 	.word	0x00000038
        /*00fc*/ 	.short	0x0100
        /*00fe*/ 	.byte	0x08
	.zero		1


	//   ....[8]....
        /*0100*/ 	.word	0x00000530
        /*0104*/ 	.word	0x000000ff
        /*0108*/ 	.word	0x00000050
        /*010c*/ 	.short	0x0100
        /*010e*/ 	.byte	0x06
	.zero		1


	//   ....[9]....
        /*0110*/ 	.word	0x00000590
        /*0114*/ 	.word	0x000000ff
        /*0118*/ 	.word	0x00000058
        /*011c*/ 	.short	0x0100
        /*011e*/ 	.byte	0x06
	.zero		1


	//   ....[10]....
        /*0120*/ 	.word	0x000011b0
        /*0124*/ 	.word	0x00000003
        /*0128*/ 	.word	0x00000000
        /*012c*/ 	.short	0x010a
        /*012e*/ 	.byte	0x3f
	.zero		1


	//   ....[11]....
        /*0130*/ 	.word	0x000011f0
        /*0134*/ 	.word	0x00000003
        /*0138*/ 	.word	0x00000000
        /*013c*/ 	.short	0x010a
        /*013e*/ 	.byte	0x3f
	.zero		1


	//   ....[12]....
        /*0140*/ 	.word	0x000015c0
        /*0144*/ 	.word	0x000000ff
        /*0148*/ 	.word	0x00000000
        /*014c*/ 	.short	0x010a
        /*014e*/ 	.byte	0x08
	.zero		1


	//   ....[13]....
        /*0150*/ 	.word	0x00001600
        /*0154*/ 	.word	0x000000ff
        /*0158*/ 	.word	0x00000000
        /*015c*/ 	.short	0x010a
        /*015e*/ 	.byte	0x08
	.zero		1


	//   ....[14]....
        /*0160*/ 	.word	0x00001890
        /*0164*/ 	.word	0x000000ff
        /*0168*/ 	.word	0x00000000
        /*016c*/ 	.short	0x0101
        /*016e*/ 	.byte	0x08
	.zero		1


	//   ....[15]....
        /*0170*/ 	.word	0x00001a70
        /*0174*/ 	.word	0x000000ff
        /*0178*/ 	.word	0x00000000
        /*017c*/ 	.short	0x0101
        /*017e*/ 	.byte	0x04
	.zero		1


	//   ....[16]....
        /*0180*/ 	.word	0x0000a8f0
        /*0184*/ 	.word	0x0000000c
        /*0188*/ 	.word	0x00000020
        /*018c*/ 	.short	0x010a
        /*018e*/ 	.byte	0x3f
	.zero		1


	//   ....[17]....
        /*0190*/ 	.word	0x0000acb0
        /*0194*/ 	.word	0x00000005
        /*0198*/ 	.word	0x00000058
        /*019c*/ 	.short	0x0101
        /*019e*/ 	.byte	0x3f
	.zero		1


	//   ....[18]....
        /*01a0*/ 	.word	0x0000b3b0
        /*01a4*/ 	.word	0x00000007
        /*01a8*/ 	.word	0x00000000
        /*01ac*/ 	.short	0x010a
        /*01ae*/ 	.byte	0x3f
	.zero		1


	//   ....[19]....
        /*01b0*/ 	.word	0x0000b430
        /*01b4*/ 	.word	0x00000006
        /*01b8*/ 	.word	0x00000000
        /*01bc*/ 	.short	0x010a
        /*01be*/ 	.byte	0x3f
	.zero		1


	//   ....[20]....
        /*01c0*/ 	.word	0x0000b4c0
        /*01c4*/ 	.word	0x00000007
        /*01c8*/ 	.word	0x00000000
        /*01cc*/ 	.short	0x010a
        /*01ce*/ 	.byte	0x3f
	.zero		1


	//   ....[21]....
        /*01d0*/ 	.word	0x0000b550
        /*01d4*/ 	.word	0x00000005
        /*01d8*/ 	.word	0x00000000
        /*01dc*/ 	.short	0x010a
        /*01de*/ 	.byte	0x3f
	.zero		1


	//   ....[22]....
        /*01e0*/ 	.word	0x0000b5b0
        /*01e4*/ 	.word	0x00000003
        /*01e8*/ 	.word	0x00000000
        /*01ec*/ 	.short	0x010a
        /*01ee*/ 	.byte	0x3f
	.zero		1


	//   ....[23]....
        /*01f0*/ 	.word	0x0000b610
        /*01f4*/ 	.word	0x00000004
        /*01f8*/ 	.word	0x00000000
        /*01fc*/ 	.short	0x010a
        /*01fe*/ 	.byte	0x3f
	.zero		1


	//   ....[24]....
        /*0200*/ 	.word	0x0000b6e0
        /*0204*/ 	.word	0x0000000c
        /*0208*/ 	.word	0x00000020
        /*020c*/ 	.short	0x010a
        /*020e*/ 	.byte	0x3f
	.zero		1


	//   ....[25]....
        /*0210*/ 	.word	0x0000b7b0
        /*0214*/ 	.word	0x00000007
        /*0218*/ 	.word	0x00000000
        /*021c*/ 	.short	0x010a
        /*021e*/ 	.byte	0x3f
	.zero		1


	//   ....[26]....
        /*0220*/ 	.word	0x0000b800
        /*0224*/ 	.word	0x00000006
        /*0228*/ 	.word	0x00000000
        /*022c*/ 	.short	0x010a
        /*022e*/ 	.byte	0x3f
	.zero		1


	//   ....[27]....
        /*0230*/ 	.word	0x0000b850
        /*0234*/ 	.word	0x00000007
        /*0238*/ 	.word	0x00000000
        /*023c*/ 	.short	0x010a
        /*023e*/ 	.byte	0x3f
	.zero		1


	//----- nvinfo : EIATTR_NUM_MBARRIERS
	.align		4
.L_35:
        /*0240*/ 	.byte	0x03, 0x38
        /*0242*/ 	.short	0x000a


	//----- nvinfo : EIATTR_EXIT_INSTR_OFFSETS
	.align		4
        /*0244*/ 	.byte	0x04, 0x1c
        /*0246*/ 	.short	(.L_37 - .L_36)


	//   ....[0]....
.L_36:
        /*0248*/ 	.word	0x000005e0


	//   ....[1]....
        /*024c*/ 	.word	0x00000ea0


	//   ....[2]....
        /*0250*/ 	.word	0x00009f60


	//   ....[3]....
        /*0254*/ 	.word	0x0000a590


	//   ....[4]....
        /*0258*/ 	.word	0x0000b5a0


	//----- nvinfo : EIATTR_MAX_THREADS
	.align		4
.L_37:
        /*025c*/ 	.byte	0x04, 0x05
        /*025e*/ 	.short	(.L_39 - .L_38)
.L_38:
        /*0260*/ 	.word	0x00000180
        /*0264*/ 	.word	0x00000001
        /*0268*/ 	.word	0x00000001


	//----- nvinfo : EIATTR_CRS_STACK_SIZE
	.align		4
.L_39:
        /*026c*/ 	.byte	0x04, 0x1e
        /*026e*/ 	.short	(.L_41 - .L_40)
.L_40:
        /*0270*/ 	.word	0x00000000


	//----- nvinfo : EIATTR_CBANK_PARAM_SIZE
	.align		4
.L_41:
        /*0274*/ 	.byte	0x03, 0x19
        /*0276*/ 	.short	0x0470


	//----- nvinfo : EIATTR_PARAM_CBANK
	.align		4
        /*0278*/ 	.byte	0x04, 0x0a
        /*027a*/ 	.short	(.L_43 - .L_42)
	.align		4
.L_42:
        /*027c*/ 	.word	index@(.nv.constant0._ZN7cutlass13device_kernelINS_4gemm6kernel13GemmUniversalIN4cute5tupleIJiiiiEEENS1_10collective13CollectiveMmaINS1_34MainloopSm90TmaGmmaWarpSpecializedILi4ENS5_IJNS4_1CILi1EEESB_SB_EEENS1_35KernelTmaWarpSpecializedCooperativeEEENS5_IJNSA_ILi128EEENSA_ILi256EEENSA_ILi64EEEEEENS_10bfloat16_tENS5_IJlSB_lEEESJ_SK_NS4_8TiledMMAINS4_8MMA_AtomIJNS4_4SM904GMMA28MMA_64x256x16_F32BF16BF16_SSILNSO_5MajorE0ELSQ_0ELNSO_7ScaleInE1ELSR_1EEEEEENS4_6LayoutINS5_IJNSA_ILi2EEESB_SB_EEENS5_IJSB_NSA_ILi0EEESX_EEEEENS5_IJNS4_10UnderscoreES10_S10_EEEEENS4_13SM90_TMA_LOADENS4_14ComposedLayoutINS4_7SwizzleILi3ELi4ELi3EEENS4_18smem_ptr_flag_bitsILi16EEENSU_INS5_IJNSA_ILi8EEESH_EEENS5_IJSH_SB_EEEEEEEvNS4_8identityES13_S1D_vS1E_EENS_8epilogue10collective6detail29Sm90TmaWarpSpecializedAdapterINS1H_15DefaultEpilogueISJ_SK_SK_NS1G_6thread17LinearCombinationISJ_Li1EffLNS1L_9ScaleType4KindE0ELNS_15FloatRoundStyleE2ESJ_EENS1_15EpilogueDefaultEEEEEvvEEEEvNT_6ParamsE)
        /*0280*/ 	.short	0x0210
        /*0282*/ 	.short	0x0470


	//----- nvinfo : EIATTR_SW_WAR
	.align		4
.L_43:
        /*0284*/ 	.byte	0x04, 0x36
        /*0286*/ 	.short	(.L_45 - .L_44)
.L_44:
        /*0288*/ 	.word	0x00000008
.L_45:


//--------------------- .nv.callgraph             --------------------------
	.section	.nv.callgraph,"",@"SHT_CUDA_CALLGRAPH"
	.align	4
	.sectionentsize	8
	.align		4
        /*0000*/ 	.word	0x00000000
	.align		4
        /*0004*/ 	.word	0xffffffff
	.align		4
        /*0008*/ 	.word	index@(_ZN7cutlass13device_kernelINS_4gemm6kernel13GemmUniversalIN4cute5tupleIJiiiiEEENS1_10collective13CollectiveMmaINS1_34MainloopSm90TmaGmmaWarpSpecializedILi4ENS5_IJNS4_1CILi1EEESB_SB_EEENS1_35KernelTmaWarpSpecializedCooperativeEEENS5_IJNSA_ILi128EEENSA_ILi256EEENSA_ILi64EEEEEENS_10bfloat16_tENS5_IJlSB_lEEESJ_SK_NS4_8TiledMMAINS4_8MMA_AtomIJNS4_4SM904GMMA28MMA_64x256x16_F32BF16BF16_SSILNSO_5MajorE0ELSQ_0ELNSO_7ScaleInE1ELSR_1EEEEEENS4_6LayoutINS5_IJNSA_ILi2EEESB_SB_EEENS5_IJSB_NSA_ILi0EEESX_EEEEENS5_IJNS4_10UnderscoreES10_S10_EEEEENS4_13SM90_TMA_LOADENS4_14ComposedLayoutINS4_7SwizzleILi3ELi4ELi3EEENS4_18smem_ptr_flag_bitsILi16EEENSU_INS5_IJNSA_ILi8EEESH_EEENS5_IJSH_SB_EEEEEEEvNS4_8identityES13_S1D_vS1E_EENS_8epilogue10collective6detail29Sm90TmaWarpSpecializedAdapterINS1H_15DefaultEpilogueISJ_SK_SK_NS1G_6thread17LinearCombinationISJ_Li1EffLNS1L_9ScaleType4KindE0ELNS_15FloatRoundStyleE2ESJ_EENS1_15EpilogueDefaultEEEEEvvEEEEvNT_6ParamsE)
	.align		4
        /*000c*/ 	.word	index@(__assertfail)
	.align		4
        /*0010*/ 	.word	0x00000000
	.align		4
        /*0014*/ 	.word	0xfffffffe
	.align		4
        /*0018*/ 	.word	0x00000000
	.align		4
        /*001c*/ 	.word	0xfffffffd
	.align		4
        /*0020*/ 	.word	0x00000000
	.align		4
        /*0024*/ 	.word	0xfffffffc


//--------------------- .nv.constant4             --------------------------
	.section	.nv.constant4,"a",@progbits
	.align	8
	.align		8
.nv.constant4:
        /*0000*/ 	.dword	__assertfail
	.align		8
        /*0008*/ 	.dword	__unnamed_1
	.align		8
        /*0010*/ 	.dword	_ZN40_INTERNAL_38ad9490_4_k_cu_1e2b4d78_250174cuda3std3__45__cpo5beginE
	.align		8
        /*0018*/ 	.dword	_ZN40_INTERNAL_38ad9490_4_k_cu_1e2b4d78_250174cuda3std3__45__cpo3endE
	.align		8
        /*0020*/ 	.dword	_ZN40_INTERNAL_38ad9490_4_k_cu_1e2b4d78_250174cuda3std3__45__cpo6cbeginE
	.align		8
        /*0028*/ 	.dword	_ZN40_INTERNAL_38ad9490_4_k_cu_1e2b4d78_250174cuda3std3__45__cpo4cendE
	.align		8
        /*0030*/ 	.dword	_ZN40_INTERNAL_38ad9490_4_k_cu_1e2b4d78_250174cuda3std3__442_GLOBAL__N__38ad9490_4_k_cu_1e2b4d78_250176ignoreE
	.align		8
        /*0038*/ 	.dword	_ZN40_INTERNAL_38ad9490_4_k_cu_1e2b4d78_250174cuda3std3__419piecewise_constructE
	.align		8
        /*0040*/ 	.dword	_ZN40_INTERNAL_38ad9490_4_k_cu_1e2b4d78_250174cuda3std3__48in_placeE
	.align		8
        /*0048*/ 	.dword	_ZN40_INTERNAL_38ad9490_4_k_cu_1e2b4d78_250174cuda3std6ranges3__45__cpo4swapE
	.align		8
        /*0050*/ 	.dword	_ZN40_INTERNAL_38ad9490_4_k_cu_1e2b4d78_250174cuda3std6ranges3__45__cpo9iter_moveE
	.align		8
        /*0058*/ 	.dword	_ZN40_INTERNAL_38ad9490_4_k_cu_1e2b4d78_250174cute7productE
	.align		8
        /*0060*/ 	.dword	_ZN40_INTERNAL_38ad9490_4_k_cu_1e2b4d78_250174cute1_E
	.align		8
        /*0068*/ 	.dword	$str$22
	.align		8
        /*0070*/ 	.dword	$str$23


//--------------------- .text._ZN7cutlass13device_kernelINS_4gemm6kernel13GemmUniversalIN4cute5tupleIJiiiiEEENS1_10collective13CollectiveMmaINS1_34MainloopSm90TmaGmmaWarpSpecializedILi4ENS5_IJNS4_1CILi1EEESB_SB_EEENS1_35KernelTmaWarpSpecializedCooperativeEEENS5_IJNSA_ILi128EEENSA_ILi256EEENSA_ILi64EEEEEENS_10bfloat16_tENS5_IJlSB_lEEESJ_SK_NS4_8TiledMMAINS4_8MMA_AtomIJNS4_4SM904GMMA28MMA_64x256x16_F32BF16BF16_SSILNSO_5MajorE0ELSQ_0ELNSO_7ScaleInE1ELSR_1EEEEEENS4_6LayoutINS5_IJNSA_ILi2EEESB_SB_EEENS5_IJSB_NSA_ILi0EEESX_EEEEENS5_IJNS4_10UnderscoreES10_S10_EEEEENS4_13SM90_TMA_LOADENS4_14ComposedLayoutINS4_7SwizzleILi3ELi4ELi3EEENS4_18smem_ptr_flag_bitsILi16EEENSU_INS5_IJNSA_ILi8EEESH_EEENS5_IJSH_SB_EEEEEEEvNS4_8identityES13_S1D_vS1E_EENS_8epilogue10collective6detail29Sm90TmaWarpSpecializedAdapterINS1H_15DefaultEpilogueISJ_SK_SK_NS1G_6thread17LinearCombinationISJ_Li1EffLNS1L_9ScaleType4KindE0ELNS_15FloatRoundStyleE2ESJ_EENS1_15EpilogueDefaultEEEEEvvEEEEvNT_6ParamsE --------------------------
	.section	.text._ZN7cutlass13device_kernelINS_4gemm6kernel13GemmUniversalIN4cute5tupleIJiiiiEEENS1_10collective13CollectiveMmaINS1_34MainloopSm90TmaGmmaWarpSpecializedILi4ENS5_IJNS4_1CILi1EEESB_SB_EEENS1_35KernelTmaWarpSpecializedCooperativeEEENS5_IJNSA_ILi128EEENSA_ILi256EEENSA_ILi64EEEEEENS_10bfloat16_tENS5_IJlSB_lEEESJ_SK_NS4_8TiledMMAINS4_8MMA_AtomIJNS4_4SM904GMMA28MMA_64x256x16_F32BF16BF16_SSILNSO_5MajorE0ELSQ_0ELNSO_7ScaleInE1ELSR_1EEEEEENS4_6LayoutINS5_IJNSA_ILi2EEESB_SB_EEENS5_IJSB_NSA_ILi0EEESX_EEEEENS5_IJNS4_10UnderscoreES10_S10_EEEEENS4_13SM90_TMA_LOADENS4_14ComposedLayoutINS4_7SwizzleILi3ELi4ELi3EEENS4_18smem_ptr_flag_bitsILi16EEENSU_INS5_IJNSA_ILi8EEESH_EEENS5_IJSH_SB_EEEEEEEvNS4_8identityES13_S1D_vS1E_EENS_8epilogue10collective6detail29Sm90TmaWarpSpecializedAdapterINS1H_15DefaultEpilogueISJ_SK_SK_NS1G_6thread17LinearCombinationISJ_Li1EffLNS1L_9ScaleType4KindE0ELNS_15FloatRoundStyleE2ESJ_EENS1_15EpilogueDefaultEEEEEvvEEEEvNT_6ParamsE,"ax",@progbits
	.align	128
.text._ZN7cutlass13device_kernelINS_4gemm6kernel13GemmUniversalIN4cute5tupleIJiiiiEEENS1_10collective13CollectiveMmaINS1_34MainloopSm90TmaGmmaWarpSpecializedILi4ENS5_IJNS4_1CILi1EEESB_SB_EEENS1_35KernelTmaWarpSpecializedCooperativeEEENS5_IJNSA_ILi128EEENSA_ILi256EEENSA_ILi64EEEEEENS_10bfloat16_tENS5_IJlSB_lEEESJ_SK_NS4_8TiledMMAINS4_8MMA_AtomIJNS4_4SM904GMMA28MMA_64x256x16_F32BF16BF16_SSILNSO_5MajorE0ELSQ_0ELNSO_7ScaleInE1ELSR_1EEEEEENS4_6LayoutINS5_IJNSA_ILi2EEESB_SB_EEENS5_IJSB_NSA_ILi0EEESX_EEEEENS5_IJNS4_10UnderscoreES10_S10_EEEEENS4_13SM90_TMA_LOADENS4_14ComposedLayoutINS4_7SwizzleILi3ELi4ELi3EEENS4_18smem_ptr_flag_bitsILi16EEENSU_INS5_IJNSA_ILi8EEESH_EEENS5_IJSH_SB_EEEEEEEvNS4_8identityES13_S1D_vS1E_EENS_8epilogue10collective6detail29Sm90TmaWarpSpecializedAdapterINS1H_15DefaultEpilogueISJ_SK_SK_NS1G_6thread17LinearCombinationISJ_Li1EffLNS1L_9ScaleType4KindE0ELNS_15FloatRoundStyleE2ESJ_EENS1_15EpilogueDefaultEEEEEvvEEEEvNT_6ParamsE:
        .type           _ZN7cutlass13device_kernelINS_4gemm6kernel13GemmUniversalIN4cute5tupleIJiiiiEEENS1_10collective13CollectiveMmaINS1_34MainloopSm90TmaGmmaWarpSpecializedILi4ENS5_IJNS4_1CILi1EEESB_SB_EEENS1_35KernelTmaWarpSpecializedCooperativeEEENS5_IJNSA_ILi128EEENSA_ILi256EEENSA_ILi64EEEEEENS_10bfloat16_tENS5_IJlSB_lEEESJ_SK_NS4_8TiledMMAINS4_8MMA_AtomIJNS4_4SM904GMMA28MMA_64x256x16_F32BF16BF16_SSILNSO_5MajorE0ELSQ_0ELNSO_7ScaleInE1ELSR_1EEEEEENS4_6LayoutINS5_IJNSA_ILi2EEESB_SB_EEENS5_IJSB_NSA_ILi0EEESX_EEEEENS5_IJNS4_10UnderscoreES10_S10_EEEEENS4_13SM90_TMA_LOADENS4_14ComposedLayoutINS4_7SwizzleILi3ELi4ELi3EEENS4_18smem_ptr_flag_bitsILi16EEENSU_INS5_IJNSA_ILi8EEESH_EEENS5_IJSH_SB_EEEEEEEvNS4_8identityES13_S1D_vS1E_EENS_8epilogue10collective6detail29Sm90TmaWarpSpecializedAdapterINS1H_15DefaultEpilogueISJ_SK_SK_NS1G_6thread17LinearCombinationISJ_Li1EffLNS1L_9ScaleType4KindE0ELNS_15FloatRoundStyleE2ESJ_EENS1_15EpilogueDefaultEEEEEvvEEEEvNT_6ParamsE,@function
        .size           _ZN7cutlass13device_kernelINS_4gemm6kernel13GemmUniversalIN4cute5tupleIJiiiiEEENS1_10collective13CollectiveMmaINS1_34MainloopSm90TmaGmmaWarpSpecializedILi4ENS5_IJNS4_1CILi1EEESB_SB_EEENS1_35KernelTmaWarpSpecializedCooperativeEEENS5_IJNSA_ILi128EEENSA_ILi256EEENSA_ILi64EEEEEENS_10bfloat16_tENS5_IJlSB_lEEESJ_SK_NS4_8TiledMMAINS4_8MMA_AtomIJNS4_4SM904GMMA28MMA_64x256x16_F32BF16BF16_SSILNSO_5MajorE0ELSQ_0ELNSO_7ScaleInE1ELSR_1EEEEEENS4_6LayoutINS5_IJNSA_ILi2EEESB_SB_EEENS5_IJSB_NSA_ILi0EEESX_EEEEENS5_IJNS4_10UnderscoreES10_S10_EEEEENS4_13SM90_TMA_LOADENS4_14ComposedLayoutINS4_7SwizzleILi3ELi4ELi3EEENS4_18smem_ptr_flag_bitsILi16EEENSU_INS5_IJNSA_ILi8EEESH_EEENS5_IJSH_SB_EEEEEEEvNS4_8identityES13_S1D_vS1E_EENS_8epilogue10collective6detail29Sm90TmaWarpSpecializedAdapterINS1H_15DefaultEpilogueISJ_SK_SK_NS1G_6thread17LinearCombinationISJ_Li1EffLNS1L_9ScaleType4KindE0ELNS_15FloatRoundStyleE2ESJ_EENS1_15EpilogueDefaultEEEEEvvEEEEvNT_6ParamsE,(.L_x_322 - _ZN7cutlass13device_kernelINS_4gemm6kernel13GemmUniversalIN4cute5tupleIJiiiiEEENS1_10collective13CollectiveMmaINS1_34MainloopSm90TmaGmmaWarpSpecializedILi4ENS5_IJNS4_1CILi1EEESB_SB_EEENS1_35KernelTmaWarpSpecializedCooperativeEEENS5_IJNSA_ILi128EEENSA_ILi256EEENSA_ILi64EEEEEENS_10bfloat16_tENS5_IJlSB_lEEESJ_SK_NS4_8TiledMMAINS4_8MMA_AtomIJNS4_4SM904GMMA28MMA_64x256x16_F32BF16BF16_SSILNSO_5MajorE0ELSQ_0ELNSO_7ScaleInE1ELSR_1EEEEEENS4_6LayoutINS5_IJNSA_ILi2EEESB_SB_EEENS5_IJSB_NSA_ILi0EEESX_EEEEENS5_IJNS4_10UnderscoreES10_S10_EEEEENS4_13SM90_TMA_LOADENS4_14ComposedLayoutINS4_7SwizzleILi3ELi4ELi3EEENS4_18smem_ptr_flag_bitsILi16EEENSU_INS5_IJNSA_ILi8EEESH_EEENS5_IJSH_SB_EEEEEEEvNS4_8identityES13_S1D_vS1E_EENS_8epilogue10collective6detail29Sm90TmaWarpSpecializedAdapterINS1H_15DefaultEpilogueISJ_SK_SK_NS1G_6thread17LinearCombinationISJ_Li1EffLNS1L_9ScaleType4KindE0ELNS_15FloatRoundStyleE2ESJ_EENS1_15EpilogueDefaultEEEEEvvEEEEvNT_6ParamsE)
        .other          _ZN7cutlass13device_kernelINS_4gemm6kernel13GemmUniversalIN4cute5tupleIJiiiiEEENS1_10collective13CollectiveMmaINS1_34MainloopSm90TmaGmmaWarpSpecializedILi4ENS5_IJNS4_1CILi1EEESB_SB_EEENS1_35KernelTmaWarpSpecializedCooperativeEEENS5_IJNSA_ILi128EEENSA_ILi256EEENSA_ILi64EEEEEENS_10bfloat16_tENS5_IJlSB_lEEESJ_SK_NS4_8TiledMMAINS4_8MMA_AtomIJNS4_4SM904GMMA28MMA_64x256x16_F32BF16BF16_SSILNSO_5MajorE0ELSQ_0ELNSO_7ScaleInE1ELSR_1EEEEEENS4_6LayoutINS5_IJNSA_ILi2EEESB_SB_EEENS5_IJSB_NSA_ILi0EEESX_EEEEENS5_IJNS4_10UnderscoreES10_S10_EEEEENS4_13SM90_TMA_LOADENS4_14ComposedLayoutINS4_7SwizzleILi3ELi4ELi3EEENS4_18smem_ptr_flag_bitsILi16EEENSU_INS5_IJNSA_ILi8EEESH_EEENS5_IJSH_SB_EEEEEEEvNS4_8identityES13_S1D_vS1E_EENS_8epilogue10collective6detail29Sm90TmaWarpSpecializedAdapterINS1H_15DefaultEpilogueISJ_SK_SK_NS1G_6thread17LinearCombinationISJ_Li1EffLNS1L_9ScaleType4KindE0ELNS_15FloatRoundStyleE2ESJ_EENS1_15EpilogueDefaultEEEEEvvEEEEvNT_6ParamsE,@"STO_CUDA_ENTRY STV_DEFAULT"
_ZN7cutlass13device_kernelINS_4gemm6kernel13GemmUniversalIN4cute5tupleIJiiiiEEENS1_10collective13CollectiveMmaINS1_34MainloopSm90TmaGmmaWarpSpecializedILi4ENS5_IJNS4_1CILi1EEESB_SB_EEENS1_35KernelTmaWarpSpecializedCooperativeEEENS5_IJNSA_ILi128EEENSA_ILi256EEENSA_ILi64EEEEEENS_10bfloat16_tENS5_IJlSB_lEEESJ_SK_NS4_8TiledMMAINS4_8MMA_AtomIJNS4_4SM904GMMA28MMA_64x256x16_F32BF16BF16_SSILNSO_5MajorE0ELSQ_0ELNSO_7ScaleInE1ELSR_1EEEEEENS4_6LayoutINS5_IJNSA_ILi2EEESB_SB_EEENS5_IJSB_NSA_ILi0EEESX_EEEEENS5_IJNS4_10UnderscoreES10_S10_EEEEENS4_13SM90_TMA_LOADENS4_14ComposedLayoutINS4_7SwizzleILi3ELi4ELi3EEENS4_18smem_ptr_flag_bitsILi16EEENSU_INS5_IJNSA_ILi8EEESH_EEENS5_IJSH_SB_EEEEEEEvNS4_8identityES13_S1D_vS1E_EENS_8epilogue10collective6detail29Sm90TmaWarpSpecializedAdapterINS1H_15DefaultEpilogueISJ_SK_SK_NS1G_6thread17LinearCombinationISJ_Li1EffLNS1L_9ScaleType4KindE0ELNS_15FloatRoundStyleE2ESJ_EENS1_15EpilogueDefaultEEEEEvvEEEEvNT_6ParamsE:
[----:B------:R-:W0:Y:S01]  /*0000*/  LDC R1, c[0x0][0x28] ;  /* 0x00000a00ff017b82 */ /* 0x000e220000000800 */
[----:B------:R-:W1:Y:S01]  /*0010*/  S2R R18, SR_TID.X ;  /* 0x0000000000127919 */ /* 0x000e620000002100 */
[----:B------:R-:W-:Y:S01]  /*0020*/  ELECT P0, URZ, PT ;  /* 0x00000000003f782f */ /* 0x000fe20003800000 */
[----:B------:R-:W-:Y:S01]  /*0030*/  BSSY B0, `(.L_x_0) ;  /* 0x000000f000007945 */ /* 0x000fe20003800000 */
[--C-:B-1----:R-:W-:Y:S02]  /*0040*/  SHF.R.U32.HI R0, RZ, 0x5, R18.reuse ;  /* 0x00000005ff007819 */ /* 0x102fe40000011612 */
[----:B------:R-:W-:-:S03]  /*0050*/  SHF.R.U32.HI R22, RZ, 0x7, R18 ;  /* 0x00000007ff167819 */ /* 0x000fc60000011612 */
[----:B------:R-:W1:Y:S04]  /*0060*/  SHFL.IDX PT, R5, R0, RZ, 0x1f ;  /* 0x00001fff00057589 */ /* 0x000e6800000e0000 */
[----:B------:R2:W3:Y:S01]  /*0070*/  SHFL.IDX PT, R8, R22, RZ, 0x1f ;  /* 0x00001fff16087589 */ /* 0x0004e200000e0000 */
[----:B-1----:R-:W-:-:S13]  /*0080*/  ISETP.NE.OR P0, PT, R5, RZ, !P0 ;  /* 0x000000ff0500720c */ /* 0x002fda0004705670 */
[----:B0-23--:R-:W-:Y:S05]  /*0090*/  @P0 BRA `(.L_x_1) ;  /* 0x0000000000200947 */ /* 0x00dfea0003800000 */
[----:B------:R-:W-:Y:S02]  /*00a0*/  ULDC.64 UR4, c[0x0][0x198] ;  /* 0x0000660000047ab9 */ /* 0x000fe40000000a00 */
[----:B------:R-:W-:Y:S02]  /*00b0*/  UIADD3 UR6, UP0, UR4, 0xf0, URZ ;  /* 0x000000f004067890 */ /* 0x000fe4000ff1e03f */
[----:B------:R-:W-:Y:S02]  /*00c0*/  UIADD3 UR4, UP1, UR4, 0x1f0, URZ ;  /* 0x000001f004047890 */ /* 0x000fe4000ff3e03f */
[----:B------:R-:W-:Y:S02]  /*00d0*/  UIADD3.X UR7, URZ, UR5, URZ, UP0, !UPT ;  /* 0x000000053f077290 */ /* 0x000fe400087fe43f */
[----:B------:R-:W-:-:S07]  /*00e0*/  UIADD3.X UR5, URZ, UR5, URZ, UP1, !UPT ;  /* 0x000000053f057290 */ /* 0x000fce0008ffe43f */
[----:B------:R0:W-:Y:S02]  /*00f0*/  UTMACCTL.PF [UR6] ;  /* 0x00000000060079b9 */ /* 0x0001e40008040000 */
[----:B------:R0:W-:Y:S02]  /*0100*/  UTMACCTL.PF [UR4] ;  /* 0x00000000040079b9 */ /* 0x0001e40008040000 */
[----:B0-----:R-:W-:Y:S01]  /*0110*/  NOP ;  /* 0x0000000000007918 */ /* 0x001fe20000000000 */
.L_x_1:
[----:B------:R-:W-:Y:S05]  /*0120*/  BSYNC B0 ;  /* 0x0000000000007941 */ /* 0x000fea0003800000 */
.L_x_0:
[----:B------:R-:W0:Y:S02]  /*0130*/  SHFL.IDX PT, R2, R0, RZ, 0x1f ;  /* 0x00001fff00027589 */ /* 0x000e2400000e0000 */
[----:B0-----:R-:W-:-:S13]  /*0140*/  ISETP.NE.AND P0, PT, R2, RZ, PT ;  /* 0x000000ff0200720c */ /* 0x001fda0003f05270 */
[----:B------:R-:W-:Y:S05]  /*0150*/  @P0 BRA `(.L_x_2) ;  /* 0x0000000000580947 */ /* 0x000fea0003800000 */
[----:B------:R-:W0:Y:S01]  /*0160*/  S2UR UR8, SR_CgaCtaId ;  /* 0x00000000000879c3 */ /* 0x000e220000008800 */
[----:B------:R-:W-:Y:S01]  /*0170*/  UMOV UR4, 0x400 ;  /* 0x0000040000047882 */ /* 0x000fe20000000000 */
[----:B------:R-:W-:Y:S01]  /*0180*/  UMOV UR5, 0x1 ;  /* 0x0000000100057882 */ /* 0x000fe20000000000 */
[----:B------:R-:W-:Y:S01]  /*0190*/  UMOV UR6, 0x100 ;  /* 0x0000010000067882 */ /* 0x000fe20000000000 */
[----:B------:R-:W-:Y:S01]  /*01a0*/  ELECT P0, URZ, PT ;  /* 0x00000000003f782f */ /* 0x000fe20003800000 */
[----:B------:R-:W-:-:S04]  /*01b0*/  UIADD3 UR6, -UR6, 0x100000, URZ ;  /* 0x0010000006067890 */ /* 0x000fc8000fffe13f */
[----:B------:R-:W-:Y:S02]  /*01c0*/  USHF.L.U32 UR7, UR6, 0xb, URZ ;  /* 0x0000000b06077899 */ /* 0x000fe4000800063f */
[----:B------:R-:W-:Y:S02]  /*01d0*/  USHF.L.U32 UR6, UR6, 0x1, URZ ;  /* 0x0000000106067899 */ /* 0x000fe4000800063f */
[----:B0-----:R-:W-:Y:S02]  /*01e0*/  ULEA UR8, UR8, UR4, 0x18 ;  /* 0x0000000408087291 */ /* 0x001fe4000f8ec03f */
[----:B------:R-:W-:-:S04]  /*01f0*/  UIADD3 UR4, -UR5, 0x100000, URZ ;  /* 0x0010000005047890 */ /* 0x000fc8000fffe13f */
[----:B------:R-:W-:Y:S02]  /*0200*/  USHF.L.U32 UR5, UR4, 0xb, URZ ;  /* 0x0000000b04057899 */ /* 0x000fe4000800063f */
[----:B------:R-:W-:Y:S01]  /*0210*/  USHF.L.U32 UR4, UR4, 0x1, URZ ;  /* 0x0000000104047899 */ /* 0x000fe2000800063f */
[----:B------:R-:W0:Y:S11]  /*0220*/  FENCE.VIEW.ASYNC.S ;  /* 0x00000000000073c6 */ /* 0x000e360000000000 */
[----:B0-----:R0:W1:Y:S01]  /*0230*/  SYNCS.EXCH.64 URZ, [UR8], UR4 ;  /* 0x00000004083f75b2 */ /* 0x0010620008000100 */
[----:B------:R0:W2:Y:S01]  /*0240*/  SYNCS.EXCH.64 URZ, [UR8+0x20], UR6 ;  /* 0x00002006083f75b2 */ /* 0x0000a20008000100 */
[----:B------:R0:W3:Y:S01]  /*0250*/  SYNCS.EXCH.64 URZ, [UR8+0x8], UR4 ;  /* 0x00000804083f75b2 */ /* 0x0000e20008000100 */
[----:B------:R0:W4:Y:S01]  /*0260*/  SYNCS.EXCH.64 URZ, [UR8+0x28], UR6 ;  /* 0x00002806083f75b2 */ /* 0x0001220008000100 */
[----:B------:R0:W0:Y:S01]  /*0270*/  SYNCS.EXCH.64 URZ, [UR8+0x10], UR4 ;  /* 0x00001004083f75b2 */ /* 0x0000220008000100 */
[----:B------:R0:W0:Y:S01]  /*0280*/  SYNCS.EXCH.64 URZ, [UR8+0x30], UR6 ;  /* 0x00003006083f75b2 */ /* 0x0000220008000100 */
[----:B------:R0:W0:Y:S01]  /*0290*/  SYNCS.EXCH.64 URZ, [UR8+0x18], UR4 ;  /* 0x00001804083f75b2 */ /* 0x0000220008000100 */
[----:B------:R0:W0:Y:S01]  /*02a0*/  SYNCS.EXCH.64 URZ, [UR8+0x38], UR6 ;  /* 0x00003806083f75b2 */ /* 0x0000220008000100 */
[----:B------:R-:W-:Y:S01]  /*02b0*/  NOP ;  /* 0x0000000000007918 */ /* 0x000fe20000000000 */
.L_x_2:
[----:B------:R-:W5:Y:S01]  /*02c0*/  SHFL.IDX PT, R0, R0, RZ, 0x1f ;  /* 0x00001fff00007589 */ /* 0x000f6200000e0000 */
[----:B------:R-:W-:Y:S01]  /*02d0*/  ELECT P0, URZ, PT ;  /* 0x00000000003f782f */ /* 0x000fe20003800000 */
[----:B------:R-:W1:Y:S01]  /*02e0*/  LDC R2, c[0x0][0x65c] ;  /* 0x00019700ff027b82 */ /* 0x000e620000000800 */
[----:B------:R-:W-:Y:S01]  /*02f0*/  SHF.R.S32.HI R6, RZ, 0x1f, R5 ;  /* 0x0000001fff067819 */ /* 0x000fe20000011405 */
[----:B------:R-:W2:Y:S01]  /*0300*/  S2R R3, SR_CTAID.Y ;  /* 0x0000000000037919 */ /* 0x000ea20000002600 */
[----:B0-----:R-:W-:Y:S01]  /*0310*/  UMOV UR4, 0x20 ;  /* 0x0000002000047882 */ /* 0x001fe20000000000 */
[----:B------:R-:W-:Y:S01]  /*0320*/  ISETP.NE.AND P2, PT, R8, RZ, PT ;  /* 0x000000ff0800720c */ /* 0x000fe20003f45270 */
[----:B------:R-:W-:Y:S01]  /*0330*/  NOP ;  /* 0x0000000000007918 */ /* 0x000fe20000000000 */
[----:B------:R-:W0:Y:S01]  /*0340*/  S2R R4, SR_CTAID.X ;  /* 0x0000000000047919 */ /* 0x000e220000002500 */
[----:B------:R-:W-:Y:S01]  /*0350*/  LEA.HI R6, R6, R5, RZ, 0x2 ;  /* 0x0000000506067211 */ /* 0x000fe200078f10ff */
[----:B------:R-:W-:Y:S01]  /*0360*/  NOP ;  /* 0x0000000000007918 */ /* 0x000fe20000000000 */
[----:B-----5:R-:W-:-:S02]  /*0370*/  ISETP.NE.OR P0, PT, R0, RZ, !P0 ;  /* 0x000000ff0000720c */ /* 0x020fc40004705670 */
[----:B-1----:R-:W-:-:S04]  /*0380*/  ISETP.NE.AND P3, PT, R2, 0x1, PT ;  /* 0x000000010200780c */ /* 0x002fc80003f65270 */
[----:B------:R-:W-:Y:S02]  /*0390*/  P2R R0, PR, RZ, 0x8 ;  /* 0x00000008ff007803 */ /* 0x000fe40000000000 */
[----:B------:R-:W-:-:S05]  /*03a0*/  LOP3.LUT R0, R6, 0xfffffffc, RZ, 0xc0, !PT ;  /* 0xfffffffc06007812 */ /* 0x000fca00078ec0ff */
[----:B------:R-:W-:Y:S01]  /*03b0*/  VOTEU.ALL UP0, P0 ;  /* 0x00000000003f7886 */ /* 0x000fe20000000000 */
[----:B------:R-:W-:Y:S01]  /*03c0*/  IMAD.IADD R0, R5, 0x1, -R0 ;  /* 0x0000000105007824 */ /* 0x000fe200078e0a00 */
[----:B------:R-:W0:Y:S01]  /*03d0*/  @P3 LDC R17, c[0x0][0x10] ;  /* 0x00000400ff113b82 */ /* 0x000e220000000800 */
[----:B------:R-:W-:Y:S01]  /*03e0*/  VOTEU.ALL UP1, P0 ;  /* 0x00000000003f7886 */ /* 0x000fe20000020000 */
[----:B--2---:R-:W-:Y:S01]  /*03f0*/  @P3 IMAD.MOV.U32 R6, RZ, RZ, R3 ;  /* 0x000000ffff063224 */ /* 0x004fe200078e0003 */
[----:B------:R-:W-:Y:S01]  /*0400*/  @!UP0 UMOV UR6, 0x400 ;  /* 0x0000040000068882 */ /* 0x000fe20000000000 */
[----:B------:R-:W-:-:S04]  /*0410*/  @!UP0 UIADD3 UR4, -UR4, 0x100000, URZ ;  /* 0x0010000004048890 */ /* 0x000fc8000fffe13f */
[----:B------:R-:W-:Y:S02]  /*0420*/  @!UP0 USHF.L.U32 UR5, UR4, 0xb, URZ ;  /* 0x0000000b04058899 */ /* 0x000fe4000800063f */
[----:B------:R-:W-:Y:S01]  /*0430*/  @!UP0 USHF.L.U32 UR4, UR4, 0x1, URZ ;  /* 0x0000000104048899 */ /* 0x000fe2000800063f */
[----:B------:R-:W-:Y:S02]  /*0440*/  @P3 IMAD.MOV.U32 R7, RZ, RZ, RZ ;  /* 0x000000ffff073224 */ /* 0x000fe400078e00ff */
[----:B------:R-:W-:Y:S01]  /*0450*/  IMAD.MOV.U32 R5, RZ, RZ, RZ ;  /* 0x000000ffff057224 */ /* 0x000fe200078e00ff */
[----:B------:R-:W1:Y:S01]  /*0460*/  @!UP0 S2UR UR7, SR_CgaCtaId ;  /* 0x00000000000789c3 */ /* 0x000e620000008800 */
[----:B------:R-:W-:-:S07]  /*0470*/  @P3 IMAD.MOV.U32 R11, RZ, RZ, RZ ;  /* 0x000000ffff0b3224 */ /* 0x000fce00078e00ff */
[----:B------:R-:W2:Y:S01]  /*0480*/  @!P3 LDC R9, c[0x0][0xc] ;  /* 0x00000300ff09bb82 */ /* 0x000ea20000000800 */
[----:B0-----:R-:W-:-:S04]  /*0490*/  @P3 IMAD.WIDE.U32 R16, R4, R17, R6 ;  /* 0x0000001104103225 */ /* 0x001fc800078e0006 */
[----:B------:R-:W-:Y:S01]  /*04a0*/  @P3 IMAD.IADD R17, R17, 0x1, R11 ;  /* 0x0000000111113824 */ /* 0x000fe200078e020b */
[----:B-1----:R-:W-:Y:S01]  /*04b0*/  @!UP0 ULEA UR6, UR7, UR6, 0x18 ;  /* 0x0000000607068291 */ /* 0x002fe2000f8ec03f */
[----:B------:R-:W-:Y:S01]  /*04c0*/  VOTEU.ALL UP0, P0 ;  /* 0x00000000003f7886 */ /* 0x000fe20000000000 */
[----:B------:R-:W-:-:S04]  /*04d0*/  ISETP.NE.AND P0, PT, R0, 0x3, PT ;  /* 0x000000030000780c */ /* 0x000fc80003f05270 */
[----:B------:R-:W-:Y:S01]  /*04e0*/  ISETP.EQ.OR P0, PT, R0, RZ, !P0 ;  /* 0x000000ff0000720c */ /* 0x000fe20004702670 */
[----:B--2---:R-:W-:-:S03]  /*04f0*/  @!P3 IMAD.WIDE.U32 R6, R9, R3, R4 ;  /* 0x000000030906b225 */ /* 0x004fc600078e0004 */
[C---:B------:R-:W-:Y:S01]  /*0500*/  ISETP.EQ.AND P0, PT, R8.reuse, RZ, P0 ;  /* 0x000000ff0800720c */ /* 0x040fe20000702270 */
[----:B------:R-:W-:Y:S01]  /*0510*/  VIADD R8, R8, 0xffffffff ;  /* 0xffffffff08087836 */ /* 0x000fe20000000000 */
[----:B------:R-:W0:Y:S02]  /*0520*/  FENCE.VIEW.ASYNC.S ;  /* 0x00000000000073c6 */ /* 0x000e240000000000 */
[----:B0-----:R0:W3:Y:S01]  /*0530*/  @!UP0 SYNCS.EXCH.64 URZ, [UR6+0x50], UR4 ;  /* 0x00005004063f85b2 */ /* 0x0010e20008000100 */
[----:B------:R-:W-:Y:S01]  /*0540*/  @!P3 IMAD.MOV.U32 R16, RZ, RZ, R6 ;  /* 0x000000ffff10b224 */ /* 0x000fe200078e0006 */
[----:B------:R-:W-:Y:S01]  /*0550*/  SEL R19, RZ, 0x1, !P0 ;  /* 0x00000001ff137807 */ /* 0x000fe20004000000 */
[----:B------:R-:W-:Y:S01]  /*0560*/  @!P3 IMAD.MOV.U32 R17, RZ, RZ, R7 ;  /* 0x000000ffff11b224 */ /* 0x000fe200078e0007 */
[----:B------:R-:W-:-:S04]  /*0570*/  ISETP.GE.U32.AND P1, PT, R8, 0x2, PT ;  /* 0x000000020800780c */ /* 0x000fc80003f26070 */
[----:B------:R-:W-:Y:S01]  /*0580*/  SEL R19, R19, 0x2, P1 ;  /* 0x0000000213137807 */ /* 0x000fe20000800000 */
[----:B------:R0:W3:Y:S01]  /*0590*/  @!UP1 SYNCS.EXCH.64 URZ, [UR6+0x58], UR4 ;  /* 0x00005804063f95b2 */ /* 0x0000e20008000100 */
[----:B------:R-:W-:Y:S01]  /*05a0*/  NOP ;  /* 0x0000000000007918 */ /* 0x000fe20000000000 */
[----:B---34-:R-:W-:Y:S06]  /*05b0*/  BAR.SYNC.DEFER_BLOCKING 0x0 ;  /* 0x0000000000007b1d */ /* 0x018fec0000010000 */
[----:B------:R-:W-:Y:S05]  /*05c0*/  @!P2 BRA `(.L_x_3) ;  /* 0x000000980068a947 */ /* 0x000fea0003800000 */
[----:B------:R-:W-:-:S13]  /*05d0*/  ISETP.GT.U32.AND P0, PT, R8, 0x1, PT ;  /* 0x000000010800780c */ /* 0x000fda0003f04070 */
[----:B0-----:R-:W-:Y:S05]  /*05e0*/  @P0 EXIT ;  /* 0x000000000000094d */ /* 0x001fea0003800000 */
[----:B------:R-:W-:Y:S01]  /*05f0*/  ULDC.64 UR4, c[0x0][0x650] ;  /* 0x0001940000047ab9 */ /* 0x000fe20000000a00 */
[----:B------:R-:W-:Y:S01]  /*0600*/  PRMT R0, RZ, 0x7610, R0 ;  /* 0x00007610ff007816 */ /* 0x000fe20000000000 */
[----:B------:R-:W-:Y:S01]  /*0610*/  IMAD.MOV.U32 R153, RZ, RZ, -0x1 ;  /* 0xffffffffff997424 */ /* 0x000fe200078e00ff */
[----:B------:R-:W-:Y:S01]  /*0620*/  ISETP.GE.U32.AND P0, PT, R16, UR4, PT ;  /* 0x0000000410007c0c */ /* 0x000fe2000bf06070 */
[----:B------:R-:W-:Y:S02]  /*0630*/  IMAD.MOV.U32 R152, RZ, RZ, -0x1 ;  /* 0xffffffffff987424 */ /* 0x000fe400078e00ff */
[----:B------:R-:W-:Y:S01]  /*0640*/  IMAD.MOV.U32 R23, RZ, RZ, -0x1 ;  /* 0xffffffffff177424 */ /* 0x000fe200078e00ff */
[----:B------:R-:W-:-:S13]  /*0650*/  ISETP.GE.U32.AND.EX P0, PT, R17, UR5, PT, P0 ;  /* 0x0000000511007c0c */ /* 0x000fda000bf06100 */
[----:B------:R-:W-:Y:S05]  /*0660*/  @P0 BRA `(.L_x_4) ;  /* 0x0000000400540947 */ /* 0x000fea0003800000 */
[----:B------:R-:W0:Y:S01]  /*0670*/  LDC.64 R14, c[0x0][0x628] ;  /* 0x00018a00ff0e7b82 */ /* 0x000e220000000a00 */
[----:B------:R-:W-:Y:S02]  /*0680*/  IMAD.MOV.U32 R6, RZ, RZ, R16 ;  /* 0x000000ffff067224 */ /* 0x000fe400078e0010 */
[----:B------:R-:W-:-:S05]  /*0690*/  IMAD.MOV.U32 R7, RZ, RZ, R17 ;  /* 0x000000ffff077224 */ /* 0x000fca00078e0011 */
[----:B------:R-:W1:Y:S08]  /*06a0*/  LDC R0, c[0x0][0x630] ;  /* 0x00018c00ff007b82 */ /* 0x000e700000000800 */
[----:B------:R-:W2:Y:S01]  /*06b0*/  LDC.64 R20, c[0x0][0x620] ;  /* 0x00018800ff147b82 */ /* 0x000ea20000000a00 */
[----:B0-----:R-:W-:-:S04]  /*06c0*/  ISETP.NE.U32.AND P0, PT, R14, RZ, PT ;  /* 0x000000ff0e00720c */ /* 0x001fc80003f05070 */
[----:B------:R-:W-:-:S13]  /*06d0*/  ISETP.NE.AND.EX P0, PT, R15, RZ, PT, P0 ;  /* 0x000000ff0f00720c */ /* 0x000fda0003f05300 */
[----:B-12---:R-:W-:Y:S05]  /*06e0*/  @!P0 BRA `(.L_x_5) ;  /* 0x0000000000288947 */ /* 0x006fea0003800000 */
[----:B------:R-:W0:Y:S02]  /*06f0*/  LDC R11, c[0x0][0x634] ;  /* 0x00018d00ff0b7b82 */ /* 0x000e240000000800 */
[----:B0-----:R-:W-:-:S05]  /*0700*/  IADD3 R11, P0, R16, R11, RZ ;  /* 0x0000000b100b7210 */ /* 0x001fca0007f1e0ff */
[----:B------:R-:W-:-:S04]  /*0710*/  IMAD.X R13, RZ, RZ, R17, P0 ;  /* 0x000000ffff0d7224 */ /* 0x000fc800000e0611 */
[----:B------:R-:W-:-:S04]  /*0720*/  IMAD.WIDE.U32 R6, R13, R14, RZ ;  /* 0x0000000e0d067225 */ /* 0x000fc800078e00ff */
[----:B------:R-:W-:-:S04]  /*0730*/  IMAD.WIDE.U32 R8, P0, R11, R15, R6 ;  /* 0x0000000f0b087225 */ /* 0x000fc80007800006 */
[----:B------:R-:W-:-:S04]  /*0740*/  IMAD.WIDE.U32 R6, R11, R14, RZ ;  /* 0x0000000e0b067225 */ /* 0x000fc800078e00ff */
[----:B------:R-:W-:Y:S01]  /*0750*/  IMAD.X R11, RZ, RZ, RZ, P0 ;  /* 0x000000ffff0b7224 */ /* 0x000fe200000e06ff */
[----:B------:R-:W-:Y:S01]  /*0760*/  IADD3 RZ, P0, R7, R8, RZ ;  /* 0x0000000807ff7210 */ /* 0x000fe20007f1e0ff */
[----:B------:R-:W-:-:S04]  /*0770*/  IMAD.MOV.U32 R10, RZ, RZ, R9 ;  /* 0x000000ffff0a7224 */ /* 0x000fc800078e0009 */
[----:B------:R-:W-:-:S08]  /*0780*/  IMAD.WIDE.U32.X R6, R13, R15, R10, P0 ;  /* 0x0000000f0d067225 */ /* 0x000fd000000e040a */
.L_x_5:
[-CC-:B------:R-:W-:Y:S01]  /*0790*/  SHF.R.U64 R23, R6, R0.reuse, R7.reuse ;  /* 0x0000000006177219 */ /* 0x180fe20000001207 */
[----:B------:R-:W0:Y:S01]  /*07a0*/  LDC R10, c[0x0][0x618] ;  /* 0x00018600ff0a7b82 */ /* 0x000e220000000800 */
[----:B------:R-:W-:Y:S01]  /*07b0*/  SHF.R.U32.HI R5, RZ, R0, R7 ;  /* 0x00000000ff057219 */ /* 0x000fe20000011607 */
[----:B------:R-:W-:Y:S01]  /*07c0*/  ULDC UR4, c[0x0][0x150] ;  /* 0x0000540000047ab9 */ /* 0x000fe20000000800 */
[----:B------:R-:W-:Y:S02]  /*07d0*/  IADD3 R9, P0, RZ, -R23, RZ ;  /* 0x80000017ff097210 */ /* 0x000fe40007f1e0ff */
[----:B------:R-:W-:-:S03]  /*07e0*/  I2FP.F32.U32 R0, R4 ;  /* 0x0000000400007245 */ /* 0x000fc60000201000 */
[----:B------:R-:W1:Y:S01]  /*07f0*/  LDC.64 R28, c[0x0][0x640] ;  /* 0x00019000ff1c7b82 */ /* 0x000e620000000a00 */
[----:B------:R-:W-:Y:S02]  /*0800*/  IMAD.X R11, RZ, RZ, ~R5, P0 ;  /* 0x000000ffff0b7224 */ /* 0x000fe400000e0e05 */
[----:B------:R-:W-:Y:S01]  /*0810*/  FMUL R0, R0, UR4 ;  /* 0x0000000400007c20 */ /* 0x000fe20008400000 */
[----:B------:R-:W-:Y:S01]  /*0820*/  IMAD.WIDE.U32 R6, R9, R20, R16 ;  /* 0x0000001409067225 */ /* 0x000fe200078e0010 */
[----:B------:R-:W-:-:S03]  /*0830*/  ULDC UR4, c[0x0][0x154] ;  /* 0x0000550000047ab9 */ /* 0x000fc60000000800 */
[----:B------:R-:W-:Y:S01]  /*0840*/  IMAD R8, R11, R20, RZ ;  /* 0x000000140b087224 */ /* 0x000fe200078e02ff */
[----:B------:R-:W2:Y:S01]  /*0850*/  LDC R5, c[0x0][0x144] ;  /* 0x00005100ff057b82 */ /* 0x000ea20000000800 */
[----:B------:R-:W3:Y:S02]  /*0860*/  F2I.U32.TRUNC.NTZ R0, R0 ;  /* 0x0000000000007305 */ /* 0x000ee4000020f000 */
[----:B------:R-:W-:-:S04]  /*0870*/  IMAD R9, R9, R21, R8 ;  /* 0x0000001509097224 */ /* 0x000fc800078e0208 */
[----:B------:R-:W-:Y:S01]  /*0880*/  IMAD.IADD R7, R7, 0x1, R9 ;  /* 0x0000000107077824 */ /* 0x000fe200078e0209 */
[----:B------:R-:W4:Y:S01]  /*0890*/  LDC R12, c[0x0][0x608] ;  /* 0x00018200ff0c7b82 */ /* 0x000f220000000800 */
[----:B------:R-:W-:-:S03]  /*08a0*/  IMAD.MOV.U32 R9, RZ, RZ, -0x1 ;  /* 0xffffffffff097424 */ /* 0x000fc600078e00ff */
[-CC-:B0-----:R-:W-:Y:S02]  /*08b0*/  SHF.R.U64 R20, R6, R10.reuse, R7.reuse ;  /* 0x0000000a06147219 */ /* 0x181fe40000001207 */
[----:B------:R-:W-:Y:S02]  /*08c0*/  I2FP.F32.U32 R6, R3 ;  /* 0x0000000300067245 */ /* 0x000fe40000201000 */
[----:B------:R-:W0:Y:S01]  /*08d0*/  LDC R26, c[0x0][0x658] ;  /* 0x00019600ff1a7b82 */ /* 0x000e220000000800 */
[----:B-1----:R-:W-:Y:S01]  /*08e0*/  ISETP.NE.U32.AND P0, PT, R28, RZ, PT ;  /* 0x000000ff1c00720c */ /* 0x002fe20003f05070 */
[----:B---3--:R-:W-:Y:S01]  /*08f0*/  IMAD.MOV R8, RZ, RZ, -R0 ;  /* 0x000000ffff087224 */ /* 0x008fe200078e0a00 */
[----:B------:R-:W-:Y:S01]  /*0900*/  SHF.R.U32.HI R7, RZ, R10, R7 ;  /* 0x0000000aff077219 */ /* 0x000fe20000011607 */
[----:B------:R-:W-:Y:S01]  /*0910*/  FMUL R6, R6, UR4 ;  /* 0x0000000406067c20 */ /* 0x000fe20008400000 */
[----:B------:R-:W-:-:S03]  /*0920*/  ISETP.NE.AND.EX P0, PT, R29, RZ, PT, P0 ;  /* 0x000000ff1d00720c */ /* 0x000fc60003f05300 */
[----:B------:R-:W1:Y:S01]  /*0930*/  LDC R14, c[0x0][0x148] ;  /* 0x00005200ff0e7b82 */ /* 0x000e620000000800 */
[----:B--2---:R-:W-:-:S07]  /*0940*/  IMAD R0, R5, R8, R4 ;  /* 0x0000000805007224 */ /* 0x004fce00078e0204 */
[----:B------:R-:W2:Y:S01]  /*0950*/  LDC R24, c[0x0][0x600] ;  /* 0x00018000ff187b82 */ /* 0x000ea20000000800 */
[-CC-:B----4-:R-:W-:Y:S02]  /*0960*/  SHF.R.U64 R30, R20, R12.reuse, R7.reuse ;  /* 0x0000000c141e7219 */ /* 0x190fe40000001207 */
[----:B------:R-:W-:Y:S01]  /*0970*/  SHF.R.U32.HI R5, RZ, R12, R7 ;  /* 0x0000000cff057219 */ /* 0x000fe20000011607 */
[----:B------:R-:W-:Y:S01]  /*0980*/  IMAD.MOV.U32 R7, RZ, RZ, 0x1 ;  /* 0x00000001ff077424 */ /* 0x000fe200078e00ff */
[----:B------:R3:W4:Y:S03]  /*0990*/  F2I.U32.TRUNC.NTZ R12, R6 ;  /* 0x00000006000c7305 */ /* 0x000726000020f000 */
[----:B------:R-:W1:Y:S01]  /*09a0*/  LDC R15, c[0x0][0x648] ;  /* 0x00019200ff0f7b82 */ /* 0x000e620000000800 */
[-C--:B0-----:R-:W-:Y:S02]  /*09b0*/  SHF.L.U32 R4, R9, R26.reuse, RZ ;  /* 0x0000001a09047219 */ /* 0x081fe400000006ff */
[----:B------:R-:W-:-:S02]  /*09c0*/  SHF.R.U64 R32, R30, R26, R5 ;  /* 0x0000001a1e207219 */ /* 0x000fc40000001205 */
[----:B------:R-:W-:Y:S02]  /*09d0*/  LOP3.LUT R11, RZ, R4, RZ, 0x33, !PT ;  /* 0x00000004ff0b7212 */ /* 0x000fe400078e33ff */
[-C--:B------:R-:W-:Y:S01]  /*09e0*/  SHF.R.U32.HI R5, RZ, R26.reuse, R5 ;  /* 0x0000001aff057219 */ /* 0x080fe20000011605 */
[----:B------:R-:W0:Y:S01]  /*09f0*/  LDC R21, c[0x0][0x638] ;  /* 0x00018e00ff157b82 */ /* 0x000e220000000800 */
[----:B------:R-:W-:Y:S01]  /*0a00*/  SHF.L.U32 R10, R7, R26, RZ ;  /* 0x0000001a070a7219 */ /* 0x000fe200000006ff */
[----:B------:R-:W-:-:S06]  /*0a10*/  IMAD.MOV.U32 R4, RZ, RZ, R32 ;  /* 0x000000ffff047224 */ /* 0x000fcc00078e0020 */
[----:B------:R-:W0:Y:S01]  /*0a20*/  LDC R153, c[0x0][0x610] ;  /* 0x00018400ff997b82 */ /* 0x000e220000000800 */
[----:B---34-:R-:W-:Y:S05]  /*0a30*/  @!P0 BRA `(.L_x_6) ;  /* 0x0000000000288947 */ /* 0x018fea0003800000 */
[----:B------:R-:W3:Y:S02]  /*0a40*/  LDC R9, c[0x0][0x64c] ;  /* 0x00019300ff097b82 */ /* 0x000ee40000000800 */
[----:B---3--:R-:W-:-:S05]  /*0a50*/  IADD3 R9, P0, R32, R9, RZ ;  /* 0x0000000920097210 */ /* 0x008fca0007f1e0ff */
        /* <DEDUP_REMOVED lines=8> */
.L_x_6:
[----:B-1----:R-:W-:Y:S01]  /*0ae0*/  SHF.R.U64 R4, R4, R15, R5 ;  /* 0x0000000f04047219 */ /* 0x002fe20000001205 */
[----:B--2---:R-:W-:Y:S01]  /*0af0*/  VIADD R5, R24, 0xffffffff ;  /* 0xffffffff18057836 */ /* 0x004fe20000000000 */
[----:B------:R-:W-:Y:S01]  /*0b00*/  LOP3.LUT R11, R30, R11, RZ, 0xc0, !PT ;  /* 0x0000000b1e0b7212 */ /* 0x000fe200078ec0ff */
[----:B------:R-:W-:Y:S02]  /*0b10*/  IMAD.MOV R12, RZ, RZ, -R12 ;  /* 0x000000ffff0c7224 */ /* 0x000fe400078e0a0c */
[----:B------:R-:W-:Y:S02]  /*0b20*/  IMAD.MOV R6, RZ, RZ, -R4 ;  /* 0x000000ffff067224 */ /* 0x000fe400078e0a04 */
[----:B------:R-:W-:Y:S01]  /*0b30*/  IMAD R11, R10, R4, R11 ;  /* 0x000000040a0b7224 */ /* 0x000fe200078e020b */
[----:B------:R-:W-:Y:S01]  /*0b40*/  LOP3.LUT R4, R20, R5, RZ, 0xc0, !PT ;  /* 0x0000000514047212 */ /* 0x000fe200078ec0ff */
[----:B------:R-:W-:Y:S02]  /*0b50*/  @P3 IMAD R0, R14, R12, R3 ;  /* 0x0000000c0e003224 */ /* 0x000fe400078e0203 */
[----:B0-----:R-:W-:-:S02]  /*0b60*/  IMAD R3, R6, R21, R32 ;  /* 0x0000001506037224 */ /* 0x001fc400078e0220 */
[----:B------:R-:W-:Y:S02]  /*0b70*/  IMAD R153, R11, R153, R0 ;  /* 0x000000990b997224 */ /* 0x000fe400078e0200 */
[----:B------:R-:W-:Y:S02]  /*0b80*/  IMAD R4, R3, R24, R4 ;  /* 0x0000001803047224 */ /* 0x000fe400078e0204 */
[----:B------:R-:W-:-:S03]  /*0b90*/  IMAD.MOV.U32 R0, RZ, RZ, 0x1 ;  /* 0x00000001ff007424 */ /* 0x000fc600078e00ff */
[----:B------:R-:W-:Y:S02]  /*0ba0*/  SEL R152, R4, R153, !P3 ;  /* 0x0000009904987207 */ /* 0x000fe40005800000 */
[----:B------:R-:W-:-:S07]  /*0bb0*/  SEL R153, R153, R4, !P3 ;  /* 0x0000000499997207 */ /* 0x000fce0005800000 */
.L_x_4:
[----:B------:R-:W-:-:S08]  /*0bc0*/  NOP ;  /* 0x0000000000007918 */ /* 0x000fd00000000000 */
[----:B------:R-:W0:Y:S02]  /*0bd0*/  USETMAXREG.TRY_ALLOC.CTAPOOL UP0, 0xe8 ;  /* 0x000000e8000079c8 */ /* 0x000e240008000600 */
[----:B0-----:R-:W-:-:S13]  /*0be0*/  PLOP3.LUT P0, PT, PT, PT, UP0, 0x80, 0x0 ;  /* 0x000000000000781c */ /* 0x001fda0003f0f008 */
[----:B------:R-:W-:Y:S05]  /*0bf0*/  @!P0 BRA `(.L_x_4) ;  /* 0xfffffffc00f08947 */ /* 0x000fea000383ffff */
[----:B------:R-:W-:Y:S01]  /*0c00*/  ULDC.64 UR4, c[0x0][0x598] ;  /* 0x0001660000047ab9 */ /* 0x000fe20000000a00 */
[----:B------:R-:W-:Y:S01]  /*0c10*/  ULDC.64 UR36, c[0x0][0x208] ;  /* 0x0000820000247ab9 */ /* 0x000fe20000000a00 */
[----:B------:R-:W-:-:S04]  /*0c20*/  ISETP.NE.U32.AND P0, PT, RZ, UR4, PT ;  /* 0x00000004ff007c0c */ /* 0x000fc8000bf05070 */
[----:B------:R-:W-:-:S13]  /*0c30*/  ISETP.NE.AND.EX P0, PT, RZ, UR5, PT, P0 ;  /* 0x00000005ff007c0c */ /* 0x000fda000bf05300 */
[----:B------:R-:W-:Y:S05]  /*0c40*/  @!P0 BRA `(.L_x_7) ;  /* 0x00000000001c8947 */ /* 0x000fea0003800000 */
[----:B------:R-:W0:Y:S02]  /*0c50*/  LDC.64 R4, c[0x0][0x598] ;  /* 0x00016600ff047b82 */ /* 0x000e240000000a00 */
[----:B0-----:R-:W2:Y:S02]  /*0c60*/  LDG.E.64 R4, desc[UR36][R4.64] ;  /* 0x0000002404047981 */ /* 0x001ea4000c1e1b00 */
[----:B--2---:R-:W-:-:S04]  /*0c70*/  ISETP.NE.U32.AND P0, PT, R4, RZ, PT ;  /* 0x000000ff0400720c */ /* 0x004fc80003f05070 */
[----:B------:R-:W-:-:S13]  /*0c80*/  ISETP.NE.AND.EX P0, PT, R5, RZ, PT, P0 ;  /* 0x000000ff0500720c */ /* 0x000fda0003f05300 */
[----:B------:R-:W-:Y:S05]  /*0c90*/  @!P0 BRA `(.L_x_7) ;  /* 0x0000000000088947 */ /* 0x000fea0003800000 */
[----:B------:R0:W5:Y:S01]  /*0ca0*/  LD.E R154, desc[UR36][R4.64] ;  /* 0x00000024049a7980 */ /* 0x000162000c101900 */
[----:B------:R-:W-:Y:S05]  /*0cb0*/  BRA `(.L_x_8) ;  /* 0x0000000000247947 */ /* 0x000fea0003800000 */
.L_x_7:
[----:B------:R-:W-:Y:S02]  /*0cc0*/  ULDC.64 UR4, c[0x0][0x588] ;  /* 0x0001620000047ab9 */ /* 0x000fe40000000a00 */
[----:B------:R-:W-:-:S04]  /*0cd0*/  ISETP.NE.U32.AND P0, PT, RZ, UR4, PT ;  /* 0x00000004ff007c0c */ /* 0x000fc8000bf05070 */
[----:B------:R-:W-:-:S13]  /*0ce0*/  ISETP.NE.AND.EX P0, PT, RZ, UR5, PT, P0 ;  /* 0x00000005ff007c0c */ /* 0x000fda000bf05300 */
[----:B------:R-:W-:Y:S05]  /*0cf0*/  @!P0 BRA `(.L_x_9) ;  /* 0x00000000000c8947 */ /* 0x000fea0003800000 */
[----:B------:R-:W0:Y:S02]  /*0d00*/  LDC.64 R154, c[0x0][0x588] ;  /* 0x00016200ff9a7b82 */ /* 0x000e240000000a00 */
[----:B0-----:R1:W5:Y:S01]  /*0d10*/  LDG.E R154, desc[UR36][R154.64] ;  /* 0x000000249a9a7981 */ /* 0x001362000c1e1900 */
[----:B------:R-:W-:Y:S05]  /*0d20*/  BRA `(.L_x_8) ;  /* 0x0000000000087947 */ /* 0x000fea0003800000 */
.L_x_9:
[----:B------:R-:W-:Y:S02]  /*0d30*/  ULDC UR4, c[0x0][0x580] ;  /* 0x0001600000047ab9 */ /* 0x000fe40000000800 */
[----:B------:R-:W-:-:S07]  /*0d40*/  IMAD.U32 R154, RZ, RZ, UR4 ;  /* 0x00000004ff9a7e24 */ /* 0x000fce000f8e00ff */
.L_x_8:
[----:B------:R-:W-:Y:S02]  /*0d50*/  ULDC.64 UR4, c[0x0][0x5a0] ;  /* 0x0001680000047ab9 */ /* 0x000fe40000000a00 */
[----:B------:R-:W-:-:S04]  /*0d60*/  ISETP.NE.U32.AND P0, PT, RZ, UR4, PT ;  /* 0x00000004ff007c0c */ /* 0x000fc8000bf05070 */
[----:B------:R-:W-:-:S13]  /*0d70*/  ISETP.NE.AND.EX P0, PT, RZ, UR5, PT, P0 ;  /* 0x00000005ff007c0c */ /* 0x000fda000bf05300 */
[----:B------:R-:W-:Y:S05]  /*0d80*/  @!P0 BRA `(.L_x_10) ;  /* 0x00000000001c8947 */ /* 0x000fea0003800000 */
[----:B0-----:R-:W0:Y:S02]  /*0d90*/  LDC.64 R4, c[0x0][0x5a0] ;  /* 0x00016800ff047b82 */ /* 0x001e240000000a00 */
[----:B0-----:R-:W2:Y:S02]  /*0da0*/  LDG.E.64 R4, desc[UR36][R4.64] ;  /* 0x0000002404047981 */ /* 0x001ea4000c1e1b00 */
[----:B--2---:R-:W-:-:S04]  /*0db0*/  ISETP.NE.U32.AND P0, PT, R4, RZ, PT ;  /* 0x000000ff0400720c */ /* 0x004fc80003f05070 */
[----:B------:R-:W-:-:S13]  /*0dc0*/  ISETP.NE.AND.EX P0, PT, R5, RZ, PT, P0 ;  /* 0x000000ff0500720c */ /* 0x000fda0003f05300 */
[----:B------:R-:W-:Y:S05]  /*0dd0*/  @!P0 BRA `(.L_x_10) ;  /* 0x0000000000088947 */ /* 0x000fea0003800000 */
[----:B-1----:R0:W5:Y:S01]  /*0de0*/  LD.E R155, desc[UR36][R4.64] ;  /* 0x00000024049b7980 */ /* 0x002162000c101900 */
[----:B------:R-:W-:Y:S05]  /*0df0*/  BRA `(.L_x_11) ;  /* 0x0000000000247947 */ /* 0x000fea0003800000 */
.L_x_10:
[----:B------:R-:W-:Y:S02]  /*0e00*/  ULDC.64 UR4, c[0x0][0x590] ;  /* 0x0001640000047ab9 */ /* 0x000fe40000000a00 */
[----:B------:R-:W-:-:S04]  /*0e10*/  ISETP.NE.U32.AND P0, PT, RZ, UR4, PT ;  /* 0x00000004ff007c0c */ /* 0x000fc8000bf05070 */
[----:B------:R-:W-:-:S13]  /*0e20*/  ISETP.NE.AND.EX P0, PT, RZ, UR5, PT, P0 ;  /* 0x00000005ff007c0c */ /* 0x000fda000bf05300 */
[----:B------:R-:W-:Y:S05]  /*0e30*/  @!P0 BRA `(.L_x_12) ;  /* 0x00000000000c8947 */ /* 0x000fea0003800000 */
[----:B0-----:R-:W1:Y:S02]  /*0e40*/  LDC.64 R4, c[0x0][0x590] ;  /* 0x00016400ff047b82 */ /* 0x001e640000000a00 */
[----:B-1----:R1:W5:Y:S01]  /*0e50*/  LDG.E R155, desc[UR36][R4.64] ;  /* 0x00000024049b7981 */ /* 0x002362000c1e1900 */
[----:B------:R-:W-:Y:S05]  /*0e60*/  BRA `(.L_x_11) ;  /* 0x0000000000087947 */ /* 0x000fea0003800000 */
.L_x_12:
[----:B------:R-:W-:Y:S02]  /*0e70*/  ULDC UR4, c[0x0][0x584] ;  /* 0x0001610000047ab9 */ /* 0x000fe40000000800 */
[----:B-1----:R-:W-:-:S07]  /*0e80*/  IMAD.U32 R155, RZ, RZ, UR4 ;  /* 0x00000004ff9b7e24 */ /* 0x002fce000f8e00ff */
.L_x_11:
[----:B------:R-:W-:-:S13]  /*0e90*/  LOP3.LUT P0, RZ, R0, 0xff, RZ, 0xc0, !PT ;  /* 0x000000ff00ff7812 */ /* 0x000fda000780c0ff */
[----:B------:R-:W-:Y:S05]  /*0ea0*/  @!P0 EXIT ;  /* 0x000000000000894d */ /* 0x000fea0003800000 */
[----:B------:R-:W-:Y:S01]  /*0eb0*/  ULDC UR4, c[0x0][0x28c] ;  /* 0x0000a30000047ab9 */ /* 0x000fe20000000800 */
[----:B------:R-:W-:Y:S01]  /*0ec0*/  LOP3.LUT R158, R19, 0x1, RZ, 0xfc, !PT ;  /* 0x00000001139e7812 */ /* 0x000fe200078efcff */
[----:B------:R-:W-:Y:S01]  /*0ed0*/  UIADD3 UR4, UR4, 0x3f, URZ ;  /* 0x0000003f04047890 */ /* 0x000fe2000fffe03f */
[----:B------:R-:W-:Y:S01]  /*0ee0*/  UMOV UR38, URZ ;  /* 0x0000003f00267c82 */ /* 0x000fe20008000000 */
[----:B------:R-:W-:Y:S02]  /*0ef0*/  UMOV UR39, URZ ;  /* 0x0000003f00277c82 */ /* 0x000fe40008000000 */
[----:B------:R-:W-:-:S04]  /*0f00*/  USHF.R.S32.HI UR5, URZ, 0x1f, UR4 ;  /* 0x0000001f3f057899 */ /* 0x000fc80008011404 */
[----:B------:R-:W-:-:S04]  /*0f10*/  ULEA.HI UR5, UR5, UR4, URZ, 0x6 ;  /* 0x0000000405057291 */ /* 0x000fc8000f8f303f */
[----:B------:R-:W-:-:S12]  /*0f20*/  USHF.R.S32.HI UR40, URZ, 0x6, UR5 ;  /* 0x000000063f287899 */ /* 0x000fd80008011405 */
.L_x_286:
[----:B------:R-:W-:Y:S01]  /*0f30*/  LOP3.LUT R0, R18, 0x80, RZ, 0xc0, !PT ;  /* 0x0000008012007812 */ /* 0x000fe200078ec0ff */
[----:B--2---:R-:W2:Y:S01]  /*0f40*/  S2UR UR7, SR_CgaCtaId ;  /* 0x00000000000779c3 */ /* 0x004ea20000008800 */
[----:B------:R-:W-:Y:S02]  /*0f50*/  UMOV UR6, 0x400 ;  /* 0x0000040000067882 */ /* 0x000fe40000000000 */
[----:B------:R-:W-:-:S06]  /*0f60*/  SHF.R.U32.HI R0, RZ, 0x7, R0 ;  /* 0x00000007ff007819 */ /* 0x000fcc0000011600 */
[----:B---3--:R-:W3:Y:S01]  /*0f70*/  SHFL.IDX PT, R0, R0, RZ, 0x1f ;  /* 0x00001fff00007589 */ /* 0x008ee200000e0000 */
[----:B--2---:R-:W-:Y:S01]  /*0f80*/  ULEA UR42, UR7, UR6, 0x18 ;  /* 0x00000006072a7291 */ /* 0x004fe2000f8ec03f */
[----:B---3--:R-:W-:-:S13]  /*0f90*/  R2UR UR4, R0 ;  /* 0x00000000000472ca */ /* 0x008fda00000e0000 */
[----:B------:R-:W-:-:S04]  /*0fa0*/  ULEA.HI UR5, UR4, UR4, URZ, 0x1 ;  /* 0x0000000404057291 */ /* 0x000fc8000f8f083f */
[----:B------:R-:W-:-:S04]  /*0fb0*/  ULOP3.LUT UR5, UR5, 0x7fffe, URZ, 0xc0, !UPT ;  /* 0x0007fffe05057892 */ /* 0x000fc8000f8ec03f */
[----:B------:R-:W-:-:S03]  /*0fc0*/  UIADD3 UR5, UR4, -UR5, URZ ;  /* 0x8000000504057290 */ /* 0x000fc6000fffe03f */
[----:B------:R-:W-:Y:S01]  /*0fd0*/  ULDC UR4, c[0x0][0x28c] ;  /* 0x0000a30000047ab9 */ /* 0x000fe20000000800 */
[----:B------:R-:W-:Y:S01]  /*0fe0*/  ULEA UR5, UR5, UR42, 0xd ;  /* 0x0000002a05057291 */ /* 0x000fe2000f8e683f */
[----:B------:R-:W-:-:S03]  /*0ff0*/  ISETP.LT.AND P0, PT, RZ, UR4, PT ;  /* 0x00000004ff007c0c */ /* 0x000fc6000bf01270 */
[----:B------:R-:W-:-:S04]  /*1000*/  UIADD3 UR5, UR5, 0x100, URZ ;  /* 0x0000010005057890 */ /* 0x000fc8000fffe03f */
[----:B------:R-:W-:-:S04]  /*1010*/  USHF.R.U32.HI UR5, URZ, 0x4, UR5 ;  /* 0x000000043f057899 */ /* 0x000fc80008011605 */
[----:B------:R-:W-:Y:S02]  /*1020*/  ULOP3.LUT UR41, UR5, 0x3fff, URZ, 0xc0, !UPT ;  /* 0x00003fff05297892 */ /* 0x000fe4000f8ec03f */
[----:B-1----:R-:W-:Y:S10]  /*1030*/  @P0 BRA `(.L_x_13) ;  /* 0x0000000000400947 */ /* 0x002ff40003800000 */
[----:B------:R-:W-:Y:S01]  /*1040*/  MOV R0, 0x0 ;  /* 0x0000000000007802 */ /* 0x000fe20000000f00 */
[----:B------:R-:W-:Y:S01]  /*1050*/  ULDC.64 UR4, c[0x4][0x68] ;  /* 0x01001a0000047ab9 */ /* 0x000fe20000000a00 */
[----:B------:R-:W-:Y:S01]  /*1060*/  ULDC.64 UR6, c[0x4][0x8] ;  /* 0x0100020000067ab9 */ /* 0x000fe20000000a00 */
[----:B01----:R-:W-:Y:S01]  /*1070*/  IMAD.U32 R4, RZ, RZ, UR4 ;  /* 0x00000004ff047e24 */ /* 0x003fe2000f8e00ff */
[----:B------:R0:W1:Y:S01]  /*1080*/  LDC.64 R14, c[0x4][R0] ;  /* 0x01000000000e7b82 */ /* 0x0000620000000a00 */
[----:B------:R-:W-:Y:S01]  /*1090*/  IMAD.U32 R5, RZ, RZ, UR5 ;  /* 0x00000005ff057e24 */ /* 0x000fe2000f8e00ff */
[----:B------:R-:W-:Y:S01]  /*10a0*/  ULDC.64 UR4, c[0x4][0x70] ;  /* 0x01001c0000047ab9 */ /* 0x000fe20000000a00 */
[----:B------:R-:W-:Y:S02]  /*10b0*/  IMAD.U32 R10, RZ, RZ, UR6 ;  /* 0x00000006ff0a7e24 */ /* 0x000fe4000f8e00ff */
[----:B------:R-:W-:Y:S02]  /*10c0*/  IMAD.U32 R6, RZ, RZ, UR4 ;  /* 0x00000004ff067e24 */ /* 0x000fe4000f8e00ff */
[----:B------:R-:W-:-:S02]  /*10d0*/  IMAD.U32 R7, RZ, RZ, UR5 ;  /* 0x00000005ff077e24 */ /* 0x000fc4000f8e00ff */
[----:B------:R-:W-:Y:S02]  /*10e0*/  IMAD.U32 R11, RZ, RZ, UR7 ;  /* 0x00000007ff0b7e24 */ /* 0x000fe4000f8e00ff */
[----:B------:R-:W-:Y:S02]  /*10f0*/  IMAD.MOV.U32 R8, RZ, RZ, 0x1e1 ;  /* 0x000001e1ff087424 */ /* 0x000fe400078e00ff */
[----:B------:R-:W-:Y:S02]  /*1100*/  IMAD.MOV.U32 R12, RZ, RZ, 0x1 ;  /* 0x00000001ff0c7424 */ /* 0x000fe400078e00ff */
[----:B0-----:R-:W-:-:S07]  /*1110*/  IMAD.MOV.U32 R13, RZ, RZ, RZ ;  /* 0x000000ffff0d7224 */ /* 0x001fce00078e00ff */
[----:B------:R-:W-:-:S07]  /*1120*/  LEPC R20, `(.L_x_13) ;  /* 0x000000001014794e */ /* 0x000fce0000000000 */
[----:B-1---5:R-:W-:Y:S05]  /*1130*/  CALL.ABS.NOINC R14 ;  /* 0x000000000e007343 */ /* 0x022fea0003c00000 */
.L_x_13:
[----:B------:R-:W-:-:S13]  /*1140*/  ISETP.NE.AND P0, PT, R158, 0x3, PT ;  /* 0x000000039e00780c */ /* 0x000fda0003f05270 */
[----:B------:R-:W-:Y:S05]  /*1150*/  @!P0 BRA `(.L_x_14) ;  /* 0x0000000000048947 */ /* 0x000fea0003800000 */
[----:B------:R-:W-:Y:S01]  /*1160*/  BPT.TRAP 0x1 ;  /* 0x000000040000795c */ /* 0x000fe20000300000 */
.L_x_14:
[----:B------:R-:W-:Y:S02]  /*1170*/  IMAD.U32 R3, RZ, RZ, UR39 ;  /* 0x00000027ff037e24 */ /* 0x000fe4000f8e00ff */
[----:B------:R-:W-:-:S03]  /*1180*/  IMAD.U32 R0, RZ, RZ, UR38 ;  /* 0x00000026ff007e24 */ /* 0x000fc6000f8e00ff */
[----:B------:R-:W-:Y:S02]  /*1190*/  LEA R3, R3, UR42, 0x3 ;  /* 0x0000002a03037c11 */ /* 0x000fe4000f8e18ff */
[----:B------:R-:W-:-:S04]  /*11a0*/  SHF.L.U32 R0, R0, 0x1f, RZ ;  /* 0x0000001f00007819 */ /* 0x000fc800000006ff */
[----:B------:R2:W3:Y:S01]  /*11b0*/  SYNCS.PHASECHK.TRANS64.TRYWAIT P1, [R3+URZ], R0 ;  /* 0x00000000030075a7 */ /* 0x0004e2000802017f */
[----:B------:R-:W-:Y:S05]  /*11c0*/  @!P0 BRA `(.L_x_15) ;  /* 0x0000000000048947 */ /* 0x000fea0003800000 */
[----:B------:R-:W-:Y:S01]  /*11d0*/  BPT.TRAP 0x1 ;  /* 0x000000040000795c */ /* 0x000fe20000300000 */
.L_x_15:
[----:B---3--:R-:W-:Y:S05]  /*11e0*/  @P1 BRA `(.L_x_16) ;  /* 0x0000000000081947 */ /* 0x008fea0003800000 */
[----:B------:R-:W3:Y:S02]  /*11f0*/  SYNCS.PHASECHK.TRANS64.TRYWAIT P1, [R3+URZ], R0 ;  /* 0x00000000030075a7 */ /* 0x000ee4000802017f */
[----:B---3--:R-:W-:Y:S05]  /*1200*/  @!P1 BRA `(.L_x_17) ;  /* 0x000000a000e89947 */ /* 0x008fea0003800000 */
.L_x_16:
[----:B------:R-:W-:-:S04]  /*1210*/  UISETP.LT.AND UP0, UPT, UR40, 0x1, UPT ;  /* 0x000000012800788c */ /* 0x000fc8000bf01270 */
[----:B------:R-:W-:-:S04]  /*1220*/  USEL UR4, UR40, 0x1, UP0 ;  /* 0x0000000128047887 */ /* 0x000fc80008000000 */
[----:B------:R-:W-:-:S06]  /*1230*/  UIADD3 UR4, UR40, -UR4, URZ ;  /* 0x8000000428047290 */ /* 0x000fcc000fffe03f */
[----:B--23--:R-:W-:Y:S01]  /*1240*/  IMAD.U32 R0, RZ, RZ, UR4 ;  /* 0x00000004ff007e24 */ /* 0x00cfe2000f8e00ff */
[----:B------:R-:W-:Y:S05]  /*1250*/  WARPSYNC.ALL ;  /* 0x0000000000007948 */ /* 0x000fea0003800000 */
[----:B------:R-:W-:Y:S01]  /*1260*/  ISETP.GE.AND P1, PT, R0, 0x1, PT ;  /* 0x000000010000780c */ /* 0x000fe20003f26270 */
[----:B------:R-:W-:Y:S01]  /*1270*/  UIADD3 UR4, UR42, 0x10100, URZ ;  /* 0x000101002a047890 */ /* 0x000fe2000fffe03f */
[----:B------:R-:W-:Y:S01]  /*1280*/  WARPGROUP.ARRIVE ;  /* 0x00000000000079c5 */ /* 0x000fe20000000000 */
[----:B------:R-:W-:Y:S01]  /*1290*/  UMOV UR9, 0x40000040 ;  /* 0x4000004000097882 */ /* 0x000fe20000000000 */
[----:B------:R-:W-:Y:S01]  /*12a0*/  UMOV UR11, 0x40000040 ;  /* 0x40000040000b7882 */ /* 0x000fe20000000000 */
[----:B------:R-:W-:-:S04]  /*12b0*/  USHF.R.U32.HI UR4, URZ, 0x4, UR4 ;  /* 0x000000043f047899 */ /* 0x000fc80008011604 */
[----:B------:R-:W-:Y:S02]  /*12c0*/  ULOP3.LUT UR5, UR4, 0x3fff, URZ, 0xc0, !UPT ;  /* 0x00003fff04057892 */ /* 0x000fe4000f8ec03f */
[----:B------:R-:W-:Y:S02]  /*12d0*/  ULOP3.LUT UR4, UR41, 0x10000, URZ, 0xfc, !UPT ;  /* 0x0001000029047892 */ /* 0x000fe4000f8efc3f */
[----:B------:R-:W-:Y:S02]  /*12e0*/  ULOP3.LUT UR5, UR5, 0x10000, URZ, 0xfc, !UPT ;  /* 0x0001000005057892 */ /* 0x000fe4000f8efc3f */
[----:B------:R-:W-:Y:S02]  /*12f0*/  ULEA UR6, UR39, UR4, 0xa ;  /* 0x0000000427067291 */ /* 0x000fe4000f8e503f */
[----:B------:R-:W-:-:S05]  /*1300*/  ULEA UR7, UR39, UR5, 0xb ;  /* 0x0000000527077291 */ /* 0x000fca000f8e583f */
[----:B------:R-:W-:Y:S02]  /*1310*/  UMOV UR8, UR6 ;  /* 0x0000000600087c82 */ /* 0x000fe40008000000 */
[----:B------:R-:W-:Y:S02]  /*1320*/  UMOV UR10, UR7 ;  /* 0x00000007000a7c82 */ /* 0x000fe40008000000 */
[----:B------:R-:W-:Y:S01]  /*1330*/  HGMMA.64x256x16.F32.BF16 R24, gdesc[UR8], RZ, !UPT, gsb0 ;  /* 0x03e00000081879f0 */ /* 0x000fe2000c0018ff */
[----:B------:R-:W-:Y:S02]  /*1340*/  UIADD3 UR8, UR6, 0x2, URZ ;  /* 0x0000000206087890 */ /* 0x000fe4000fffe03f */
[----:B------:R-:W-:Y:S01]  /*1350*/  UIADD3 UR10, UR7, 0x2, URZ ;  /* 0x00000002070a7890 */ /* 0x000fe2000fffe03f */
[----:B------:R-:W-:Y:S01]  /*1360*/  UMOV UR9, 0x40000040 ;  /* 0x4000004000097882 */ /* 0x000fe20000000000 */
[----:B------:R-:W-:Y:S01]  /*1370*/  UMOV UR11, 0x40000040 ;  /* 0x40000040000b7882 */ /* 0x000fe20000000000 */
[----:B------:R-:W-:-:S02]  /*1380*/  WARPGROUP.DEPBAR.LE gsb0, 0x0 ;  /* 0x00008000000079c5 */ /* 0x000fc40000010000 */
[----:B------:R-:W-:-:S15]  /*1390*/  WARPGROUP.ARRIVE ;  /* 0x00000000000079c5 */ /* 0x000fde0000000000 */
[----:B------:R-:W-:-:S05]  /*13a0*/  NOP ;  /* 0x0000000000007918 */ /* 0x000fca0000000000 */
[----:B------:R-:W-:Y:S01]  /*13b0*/  HGMMA.64x256x16.F32.BF16 R24, gdesc[UR8], R24, gsb0 ;  /* 0x03e00000081879f0 */ /* 0x000fe20008001818 */
[----:B------:R-:W-:Y:S02]  /*13c0*/  UIADD3 UR8, UR6, 0x4, URZ ;  /* 0x0000000406087890 */ /* 0x000fe4000fffe03f */
[----:B------:R-:W-:Y:S01]  /*13d0*/  UIADD3 UR10, UR7, 0x4, URZ ;  /* 0x00000004070a7890 */ /* 0x000fe2000fffe03f */
[----:B------:R-:W-:Y:S01]  /*13e0*/  UMOV UR9, 0x40000040 ;  /* 0x4000004000097882 */ /* 0x000fe20000000000 */
[----:B------:R-:W-:Y:S01]  /*13f0*/  UMOV UR11, 0x40000040 ;  /* 0x40000040000b7882 */ /* 0x000fe20000000000 */
[----:B------:R-:W-:Y:S02]  /*1400*/  WARPGROUP.DEPBAR.LE gsb0, 0x0 ;  /* 0x00008000000079c5 */ /* 0x000fe40000010000 */
        /* <DEDUP_REMOVED lines=10> */
[----:B------:R-:W-:Y:S03]  /*14b0*/  HGMMA.64x256x16.F32.BF16 R24, gdesc[UR8], R24, gsb0 ;  /* 0x03e00000081879f0 */ /* 0x000fe60008001818 */
[----:B------:R-:W-:Y:S02]  /*14c0*/  WARPGROUP.DEPBAR.LE gsb0, 0x0 ;  /* 0x00008000000079c5 */ /* 0x000fe40000010000 */
[----:B------:R-:W-:Y:S05]  /*14d0*/  @!P1 BRA `(.L_x_18) ;  /* 0x0000000400249947 */ /* 0x000fea0003800000 */
[----:B------:R-:W-:-:S04]  /*14e0*/  UIADD3 UR6, UR39, 0x1, URZ ;  /* 0x0000000127067890 */ /* 0x000fc8000fffe03f */
[----:B------:R-:W-:-:S04]  /*14f0*/  UISETP.NE.AND UP0, UPT, UR6, 0x4, UPT ;  /* 0x000000040600788c */ /* 0x000fc8000bf05270 */
[----:B------:R-:W-:Y:S02]  /*1500*/  USEL UR7, URZ, 0x1, UP0 ;  /* 0x000000013f077887 */ /* 0x000fe40008000000 */
[----:B------:R-:W-:Y:S02]  /*1510*/  USEL UR6, UR6, URZ, UP0 ;  /* 0x0000003f06067287 */ /* 0x000fe40008000000 */
[----:B------:R-:W-:-:S06]  /*1520*/  ULOP3.LUT UR7, UR38, UR7, URZ, 0x3c, !UPT ;  /* 0x0000000726077292 */ /* 0x000fcc000f8e3c3f */
[----:B01----:R-:W-:Y:S01]  /*1530*/  IMAD.U32 R5, RZ, RZ, UR7 ;  /* 0x00000007ff057e24 */ /* 0x003fe2000f8e00ff */
[----:B------:R-:W-:-:S06]  /*1540*/  UMOV UR7, UR39 ;  /* 0x0000002700077c82 */ /* 0x000fcc0008000000 */
.L_x_25:
[----:B01----:R-:W-:Y:S05]  /*1550*/  @!P0 BRA `(.L_x_19) ;  /* 0x0000000000048947 */ /* 0x003fea0003800000 */
[----:B------:R-:W-:Y:S01]  /*1560*/  BPT.TRAP 0x1 ;  /* 0x000000040000795c */ /* 0x000fe20000300000 */
.L_x_19:
[----:B------:R-:W0:Y:S01]  /*1570*/  S2UR UR9, SR_CgaCtaId ;  /* 0x00000000000979c3 */ /* 0x000e220000008800 */
[----:B------:R-:W-:Y:S01]  /*1580*/  UMOV UR8, 0x400 ;  /* 0x0000040000087882 */ /* 0x000fe20000000000 */
[----:B------:R-:W-:Y:S01]  /*1590*/  SHF.L.U32 R3, R5, 0x1f, RZ ;  /* 0x0000001f05037819 */ /* 0x000fe200000006ff */
[----:B0-----:R-:W-:-:S04]  /*15a0*/  ULEA UR14, UR9, UR8, 0x18 ;  /* 0x00000008090e7291 */ /* 0x001fc8000f8ec03f */
[----:B------:R-:W-:-:S09]  /*15b0*/  ULEA UR8, UR6, UR14, 0x3 ;  /* 0x0000000e06087291 */ /* 0x000fd2000f8e183f */
[----:B------:R0:W1:Y:S01]  /*15c0*/  SYNCS.PHASECHK.TRANS64.TRYWAIT P1, [UR8], R3 ;  /* 0x00000003ff0075a7 */ /* 0x0000620008020148 */
[----:B------:R-:W-:Y:S05]  /*15d0*/  @!P0 BRA `(.L_x_20) ;  /* 0x0000000000048947 */ /* 0x000fea0003800000 */
[----:B------:R-:W-:Y:S01]  /*15e0*/  BPT.TRAP 0x1 ;  /* 0x000000040000795c */ /* 0x000fe20000300000 */
.L_x_20:
[----:B-1----:R-:W-:Y:S05]  /*15f0*/  @P1 BRA `(.L_x_21) ;  /* 0x0000000000081947 */ /* 0x002fea0003800000 */
[----:B------:R-:W1:Y:S02]  /*1600*/  SYNCS.PHASECHK.TRANS64.TRYWAIT P1, [UR8], R3 ;  /* 0x00000003ff0075a7 */ /* 0x000e640008020148 */
[----:B-1----:R-:W-:Y:S05]  /*1610*/  @!P1 BRA `(.L_x_22) ;  /* 0x0000009c00f89947 */ /* 0x002fea0003800000 */
.L_x_21:
[----:B------:R-:W-:Y:S01]  /*1620*/  ULEA UR12, UR6, UR4, 0xa ;  /* 0x00000004060c7291 */ /* 0x000fe2000f8e503f */
[----:B------:R-:W-:Y:S01]  /*1630*/  WARPGROUP.ARRIVE ;  /* 0x00000000000079c5 */ /* 0x000fe20000000000 */
[----:B------:R-:W-:Y:S01]  /*1640*/  ULEA UR13, UR6, UR5, 0xb ;  /* 0x00000005060d7291 */ /* 0x000fe2000f8e583f */
[----:B------:R-:W-:Y:S01]  /*1650*/  UMOV UR9, 0x40000040 ;  /* 0x4000004000097882 */ /* 0x000fe20000000000 */
[----:B------:R-:W-:-:S03]  /*1660*/  UMOV UR11, 0x40000040 ;  /* 0x40000040000b7882 */ /* 0x000fc60000000000 */
[----:B------:R-:W-:Y:S02]  /*1670*/  UMOV UR8, UR12 ;  /* 0x0000000c00087c82 */ /* 0x000fe40008000000 */
[----:B------:R-:W-:Y:S02]  /*1680*/  UMOV UR10, UR13 ;  /* 0x0000000d000a7c82 */ /* 0x000fe40008000000 */
[----:B------:R-:W-:Y:S01]  /*1690*/  HGMMA.64x256x16.F32.BF16 R24, gdesc[UR8], R24, gsb0 ;  /* 0x03e00000081879f0 */ /* 0x000fe20008001818 */
        /* <DEDUP_REMOVED lines=26> */
[----:B------:R-:W-:Y:S01]  /*1840*/  BPT.TRAP 0x1 ;  /* 0x000000040000795c */ /* 0x000fe20000300000 */
.L_x_23:
[----:B------:R-:W-:Y:S01]  /*1850*/  ULEA UR8, UR7, UR14, 0x3 ;  /* 0x0000000e07087291 */ /* 0x000fe2000f8e183f */
[----:B------:R-:W-:-:S03]  /*1860*/  ISETP.GT.U32.AND P1, PT, R19, 0x1, PT ;  /* 0x000000011300780c */ /* 0x000fc60003f24070 */
[----:B------:R-:W-:-:S04]  /*1870*/  UIADD3 UR8, UR8, 0x20, URZ ;  /* 0x0000002008087890 */ /* 0x000fc8000fffe03f */
[----:B------:R-:W-:-:S09]  /*1880*/  UPRMT UR8, URZ, 0x654, UR8 ;  /* 0x000006543f087896 */ /* 0x000fd20008000008 */
[----:B------:R-:W-:Y:S01]  /*1890*/  SYNCS.ARRIVE.TRANS64.RED.A1T0 RZ, [UR8], RZ ;  /* 0x000000ffffff79a7 */ /* 0x000fe20008100408 */
[----:B------:R-:W-:Y:S05]  /*18a0*/  @P1 BRA `(.L_x_24) ;  /* 0x0000000000041947 */ /* 0x000fea0003800000 */
[----:B------:R-:W-:Y:S01]  /*18b0*/  BPT.TRAP 0x1 ;  /* 0x000000040000795c */ /* 0x000fe20000300000 */
.L_x_24:
[----:B------:R-:W-:Y:S01]  /*18c0*/  UIADD3 UR6, UR6, 0x1, URZ ;  /* 0x0000000106067890 */ /* 0x000fe2000fffe03f */
[C---:B------:R-:W-:Y:S01]  /*18d0*/  ISETP.GT.AND P1, PT, R0.reuse, 0x1, PT ;  /* 0x000000010000780c */ /* 0x040fe20003f24270 */
[----:B------:R-:W-:Y:S01]  /*18e0*/  UIADD3 UR7, UR7, 0x1, URZ ;  /* 0x0000000107077890 */ /* 0x000fe2000fffe03f */
[----:B------:R-:W-:Y:S01]  /*18f0*/  VIADD R0, R0, 0xffffffff ;  /* 0xffffffff00007836 */ /* 0x000fe20000000000 */
[----:B------:R-:W-:Y:S02]  /*1900*/  UISETP.NE.AND UP0, UPT, UR6, 0x4, UPT ;  /* 0x000000040600788c */ /* 0x000fe4000bf05270 */
[----:B------:R-:W-:Y:S02]  /*1910*/  UISETP.NE.AND UP1, UPT, UR7, 0x4, UPT ;  /* 0x000000040700788c */ /* 0x000fe4000bf25270 */
[----:B------:R-:W-:Y:S02]  /*1920*/  USEL UR8, URZ, 0x1, UP0 ;  /* 0x000000013f087887 */ /* 0x000fe40008000000 */
[----:B------:R-:W-:-:S02]  /*1930*/  USEL UR6, UR6, URZ, UP0 ;  /* 0x0000003f06067287 */ /* 0x000fc40008000000 */
[----:B------:R-:W-:Y:S02]  /*1940*/  USEL UR7, UR7, URZ, UP1 ;  /* 0x0000003f07077287 */ /* 0x000fe40008800000 */
[----:B------:R-:W-:Y:S01]  /*1950*/  LOP3.LUT R5, R5, UR8, RZ, 0x3c, !PT ;  /* 0x0000000805057c12 */ /* 0x000fe2000f8e3cff */
[----:B------:R-:W-:Y:S09]  /*1960*/  @P1 BRA `(.L_x_25) ;  /* 0xfffffff800f81947 */ /* 0x000ff2000383ffff */
.L_x_18:
[----:B------:R-:W2:Y:S02]  /*1970*/  LDC R0, c[0x0][0x28c] ;  /* 0x0000a300ff007b82 */ /* 0x000ea40000000800 */
[----:B--2---:R-:W-:-:S13]  /*1980*/  ISETP.GE.AND P1, PT, R0, 0x1, PT ;  /* 0x000000010000780c */ /* 0x004fda0003f26270 */
[----:B------:R-:W-:Y:S05]  /*1990*/  @!P1 BRA `(.L_x_26) ;  /* 0x0000000000409947 */ /* 0x000fea0003800000 */
[----:B------:R-:W-:Y:S05]  /*19a0*/  @!P0 BRA `(.L_x_27) ;  /* 0x0000000000048947 */ /* 0x000fea0003800000 */
[----:B------:R-:W-:Y:S01]  /*19b0*/  BPT.TRAP 0x1 ;  /* 0x000000040000795c */ /* 0x000fe20000300000 */
.L_x_27:
[----:B------:R-:W2:Y:S01]  /*19c0*/  S2UR UR6, SR_CgaCtaId ;  /* 0x00000000000679c3 */ /* 0x000ea20000008800 */
[----:B------:R-:W-:Y:S01]  /*19d0*/  UISETP.LT.AND UP0, UPT, UR40, 0x1, UPT ;  /* 0x000000012800788c */ /* 0x000fe2000bf01270 */
[----:B------:R-:W-:Y:S01]  /*19e0*/  ISETP.GT.U32.AND P0, PT, R19, 0x1, PT ;  /* 0x000000011300780c */ /* 0x000fe20003f04070 */
[----:B------:R-:W-:Y:S02]  /*19f0*/  UMOV UR5, 0x400 ;  /* 0x0000040000057882 */ /* 0x000fe40000000000 */
[----:B------:R-:W-:-:S04]  /*1a00*/  USEL UR4, UR40, 0x1, UP0 ;  /* 0x0000000128047887 */ /* 0x000fc80008000000 */
[----:B------:R-:W-:-:S04]  /*1a10*/  UIADD3 UR4, UR39, UR40, -UR4 ;  /* 0x0000002827047290 */ /* 0x000fc8000fffe804 */
[----:B------:R-:W-:-:S04]  /*1a20*/  USHF.L.U32 UR4, UR4, 0x3, URZ ;  /* 0x0000000304047899 */ /* 0x000fc8000800063f */
[----:B------:R-:W-:Y:S02]  /*1a30*/  ULOP3.LUT UR4, UR4, 0x18, URZ, 0xc0, !UPT ;  /* 0x0000001804047892 */ /* 0x000fe4000f8ec03f */
[----:B--2---:R-:W-:-:S04]  /*1a40*/  ULEA UR5, UR6, UR5, 0x18 ;  /* 0x0000000506057291 */ /* 0x004fc8000f8ec03f */
[----:B------:R-:W-:-:S04]  /*1a50*/  UIADD3 UR4, UR5, 0x20, UR4 ;  /* 0x0000002005047890 */ /* 0x000fc8000fffe004 */
[----:B------:R-:W-:-:S09]  /*1a60*/  UPRMT UR4, URZ, 0x654, UR4 ;  /* 0x000006543f047896 */ /* 0x000fd20008000004 */
[----:B------:R-:W-:Y:S01]  /*1a70*/  SYNCS.ARRIVE.TRANS64.RED.A1T0 RZ, [UR4], RZ ;  /* 0x000000ffffff79a7 */ /* 0x000fe20008100404 */
[----:B------:R-:W-:Y:S05]  /*1a80*/  @P0 BRA `(.L_x_26) ;  /* 0x0000000000040947 */ /* 0x000fea0003800000 */
[----:B------:R-:W-:Y:S01]  /*1a90*/  BPT.TRAP 0x1 ;  /* 0x000000040000795c */ /* 0x000fe20000300000 */
.L_x_26:
[----:B------:R-:W2:Y:S01]  /*1aa0*/  LDC R7, c[0x0][0x288] ;  /* 0x0000a200ff077b82 */ /* 0x000ea20000000800 */
[----:B01----:R-:W-:Y:S01]  /*1ab0*/  SHF.R.U32.HI R3, RZ, 0x2, R18 ;  /* 0x00000002ff037819 */ /* 0x003fe20000011612 */
[----:B------:R-:W-:Y:S01]  /*1ac0*/  UIADD3 UR39, UR40, UR39, URZ ;  /* 0x0000002728277290 */ /* 0x000fe2000fffe03f */
[C---:B------:R-:W-:Y:S01]  /*1ad0*/  LOP3.LUT R4, R18.reuse, 0x60, RZ, 0xc0, !PT ;  /* 0x0000006012047812 */ /* 0x040fe200078ec0ff */
[----:B------:R-:W-:Y:S01]  /*1ae0*/  ULDC UR8, c[0x0][0x284] ;  /* 0x0000a10000087ab9 */ /* 0x000fe20000000800 */
[----:B------:R-:W-:Y:S01]  /*1af0*/  LOP3.LUT R3, R3, 0x7, RZ, 0xc0, !PT ;  /* 0x0000000703037812 */ /* 0x000fe200078ec0ff */
[----:B------:R-:W-:Y:S01]  /*1b00*/  USHF.R.U32.HI UR4, URZ, 0x2, UR39 ;  /* 0x000000023f047899 */ /* 0x000fe20008011627 */
[----:B------:R-:W-:Y:S01]  /*1b10*/  SHF.R.U32.HI R10, RZ, 0x1, R4 ;  /* 0x00000001ff0a7819 */ /* 0x000fe20000011604 */
[----:B------:R-:W-:Y:S01]  /*1b20*/  IMAD.SHL.U32 R4, R18, 0x2, RZ ;  /* 0x0000000212047824 */ /* 0x000fe200078e00ff */
[----:B------:R-:W-:Y:S01]  /*1b30*/  LOP3.LUT R0, R22, 0x1, RZ, 0xc0, !PT ;  /* 0x0000000116007812 */ /* 0x000fe200078ec0ff */
[----:B------:R-:W-:Y:S01]  /*1b40*/  ULOP3.LUT UR4, UR4, 0x1, URZ, 0xc0, !UPT ;  /* 0x0000000104047892 */ /* 0x000fe2000f8ec03f */
[----:B------:R-:W-:Y:S01]  /*1b50*/  IADD3 R5, RZ, -R10, -R3 ;  /* 0x8000000aff057210 */ /* 0x000fe20007ffe803 */
[----:B------:R-:W-:Y:S01]  /*1b60*/  UISETP.GT.U32.AND UP1, UPT, UR39, 0x3, UPT ;  /* 0x000000032700788c */ /* 0x000fe2000bf24070 */
[----:B------:R-:W-:Y:S01]  /*1b70*/  LOP3.LUT R9, R4, 0x6, RZ, 0xc0, !PT ;  /* 0x0000000604097812 */ /* 0x000fe200078ec0ff */
[C---:B------:R-:W-:Y:S01]  /*1b80*/  IMAD.SHL.U32 R6, R0.reuse, 0x40, RZ ;  /* 0x0000004000067824 */ /* 0x040fe200078e00ff */
[----:B------:R-:W-:Y:S01]  /*1b90*/  UISETP.NE.U32.AND UP0, UPT, UR4, 0x1, UPT ;  /* 0x000000010400788c */ /* 0x000fe2000bf05070 */
[----:B------:R-:W-:Y:S01]  /*1ba0*/  IMAD R11, R0, -0x40, R5 ;  /* 0xffffffc0000b7824 */ /* 0x000fe200078e0205 */
[----:B------:R-:W-:Y:S01]  /*1bb0*/  LOP3.LUT R0, R18, 0x3, RZ, 0xc0, !PT ;  /* 0x0000000312007812 */ /* 0x000fe200078ec0ff */
[----:B------:R-:W-:Y:S01]  /*1bc0*/  ULDC.64 UR6, c[0x0][0x5d0] ;  /* 0x0001740000067ab9 */ /* 0x000fe20000000a00 */
[----:B------:R-:W-:Y:S01]  /*1bd0*/  PRMT R8, R9, 0x6540, R152 ;  /* 0x0000654009087816 */ /* 0x000fe20000000098 */
[----:B------:R-:W-:Y:S01]  /*1be0*/  IMAD.SHL.U32 R152, R152, 0x100, RZ ;  /* 0x0000010098987824 */ /* 0x000fe200078e00ff */
[----:B------:R-:W-:Y:S01]  /*1bf0*/  SHF.R.S32.HI R21, RZ, 0x1f, R23 ;  /* 0x0000001fff157819 */ /* 0x000fe20000011417 */
[----:B------:R-:W-:Y:S01]  /*1c00*/  UISETP.LT.U32.AND UP1, UPT, UR40, 0x4, UP1 ;  /* 0x000000042800788c */ /* 0x000fe20008f21070 */
[----:B------:R-:W-:Y:S01]  /*1c10*/  SHF.R.S32.HI R9, RZ, 0x1f, R8 ;  /* 0x0000001fff097819 */ /* 0x000fe20000011408 */
[----:B--2---:R-:W-:Y:S01]  /*1c20*/  IMAD R13, R0, -0x2, R7 ;  /* 0xfffffffe000d7824 */ /* 0x004fe200078e0207 */
[----:B------:R-:W-:Y:S01]  /*1c30*/  ISETP.GE.AND P0, PT, R152, R7, PT ;  /* 0x000000079800720c */ /* 0x000fe20003f06270 */
[----:B------:R-:W-:Y:S01]  /*1c40*/  IMAD.SHL.U32 R0, R153, 0x80, RZ ;  /* 0x0000008099007824 */ /* 0x000fe200078e00ff */
[----:B------:R-:W-:Y:S01]  /*1c50*/  UISETP.GT.U32.AND UP0, UPT, UR40, 0x3, !UP0 ;  /* 0x000000032800788c */ /* 0x000fe2000c704070 */
[----:B------:R-:W-:Y:S01]  /*1c60*/  IMAD R4, R21, UR6, RZ ;  /* 0x0000000615047c24 */ /* 0x000fe2000f8e02ff */
[----:B------:R-:W-:Y:S01]  /*1c70*/  LOP3.LUT R3, R6, 0x40, R3, 0xe2, !PT ;  /* 0x0000004006037812 */ /* 0x000fe200078ee203 */
[----:B------:R-:W-:Y:S01]  /*1c80*/  USEL UR5, URZ, 0x1, !UP1 ;  /* 0x000000013f057887 */ /* 0x000fe2000c800000 */
[C---:B------:R-:W-:Y:S01]  /*1c90*/  ISETP.GE.OR P0, PT, R0.reuse, UR8, P0 ;  /* 0x0000000800007c0c */ /* 0x040fe20008706670 */
[----:B------:R-:W-:Y:S01]  /*1ca0*/  USEL UR4, URZ, 0x1, !UP0 ;  /* 0x000000013f047887 */ /* 0x000fe2000c000000 */
[----:B------:R-:W-:Y:S01]  /*1cb0*/  IMAD.WIDE R6, R153, 0x80, RZ ;  /* 0x0000008099067825 */ /* 0x000fe200078e02ff */
[----:B------:R-:W-:Y:S01]  /*1cc0*/  ULOP3.LUT UR39, UR39, 0x3, URZ, 0xc0, !UPT ;  /* 0x0000000327277892 */ /* 0x000fe2000f8ec03f */
[----:B------:R-:W-:Y:S01]  /*1cd0*/  IADD3 R0, -R0, UR8, R11 ;  /* 0x0000000800007c10 */ /* 0x000fe2000fffe10b */
[----:B------:R-:W-:Y:S01]  /*1ce0*/  ULOP3.LUT UR38, UR4, UR38, UR5, 0x96, !UPT ;  /* 0x0000002604267292 */ /* 0x000fe2000f8e9605 */
[C---:B------:R-:W-:Y:S01]  /*1cf0*/  IMAD R15, R23.reuse, UR7, R4 ;  /* 0x00000007170f7c24 */ /* 0x040fe2000f8e0204 */
[----:B------:R-:W-:Y:S01]  /*1d00*/  LOP3.LUT R167, R6, R3, R10, 0xfe, !PT ;  /* 0x0000000306a77212 */ /* 0x000fe200078efe0a */
[----:B------:R-:W-:-:S04]  /*1d10*/  IMAD.WIDE.U32 R4, R23, UR6, R8 ;  /* 0x0000000617047c25 */ /* 0x000fc8000f8e0008 */
[----:B------:R-:W-:Y:S02]  /*1d20*/  IMAD.IADD R5, R5, 0x1, R15 ;  /* 0x0000000105057824 */ /* 0x000fe400078e020f */
[----:B------:R-:W-:Y:S02]  /*1d30*/  IMAD.IADD R3, R13, 0x1, -R152 ;  /* 0x000000010d037824 */ /* 0x000fe400078e0a98 */
[----:B------:R-:W-:Y:S01]  /*1d40*/  IMAD.MOV.U32 R153, RZ, RZ, -0x1 ;  /* 0xffffffffff997424 */ /* 0x000fe200078e00ff */
[----:B------:R-:W-:Y:S06]  /*1d50*/  @P0 BRA `(.L_x_28) ;  /* 0x0000007800dc0947 */ /* 0x000fec0003800000 */
[----:B------:R-:W0:Y:S01]  /*1d60*/  LDC.64 R10, c[0x0][0x5c8] ;  /* 0x00017200ff0a7b82 */ /* 0x000e220000000a00 */
[----:B-----5:R-:W-:Y:S01]  /*1d70*/  FSETP.NEU.AND P0, PT, R155, RZ, PT ;  /* 0x000000ff9b00720b */ /* 0x020fe20003f0d000 */
[----:B------:R-:W-:Y:S01]  /*1d80*/  BSSY B0, `(.L_x_28) ;  /* 0x00007b4000007945 */ /* 0x000fe20003800000 */
[----:B------:R-:W-:-:S04]  /*1d90*/  ISETP.GT.AND P2, PT, R3, RZ, PT ;  /* 0x000000ff0300720c */ /* 0x000fc80003f44270 */
[----:B------:R-:W-:Y:S01]  /*1da0*/  ISETP.GT.AND P1, PT, R0, RZ, P2 ;  /* 0x000000ff0000720c */ /* 0x000fe20001724270 */
[-C--:B0-----:R-:W-:Y:S02]  /*1db0*/  IMAD R12, R7, R10.reuse, RZ ;  /* 0x0000000a070c7224 */ /* 0x081fe400078e02ff */
[----:B------:R-:W-:-:S04]  /*1dc0*/  IMAD.WIDE.U32 R160, R167, R10, R4 ;  /* 0x0000000aa7a07225 */ /* 0x000fc800078e0004 */
[----:B------:R-:W-:-:S04]  /*1dd0*/  IMAD R5, R167, R11, R12 ;  /* 0x0000000ba7057224 */ /* 0x000fc800078e020c */
[----:B------:R-:W-:Y:S01]  /*1de0*/  IMAD.IADD R169, R161, 0x1, R5 ;  /* 0x00000001a1a97824 */ /* 0x000fe200078e0205 */
[----:B------:R-:W-:Y:S06]  /*1df0*/  @!P0 BRA `(.L_x_29) ;  /* 0x0000005400988947 */ /* 0x000fec0003800000 */
[----:B------:R-:W0:Y:S01]  /*1e00*/  LDC.64 R14, c[0x0][0x5b8] ;  /* 0x00016e00ff0e7b82 */ /* 0x000e220000000a00 */
[----:B------:R-:W-:-:S07]  /*1e10*/  ULDC.64 UR4, c[0x0][0x5c0] ;  /* 0x0001700000047ab9 */ /* 0x000fce0000000a00 */
[----:B------:R-:W1:Y:S08]  /*1e20*/  LDC.64 R164, c[0x0][0x5b0] ;  /* 0x00016c00ffa47b82 */ /* 0x000e700000000a00 */
[----:B------:R-:W2:Y:S01]  /*1e30*/  LDC.64 R12, c[0x0][0x5a8] ;  /* 0x00016a00ff0c7b82 */ /* 0x000ea20000000a00 */
[-C--:B0-----:R-:W-:Y:S02]  /*1e40*/  IMAD R4, R21, R14.reuse, RZ ;  /* 0x0000000e15047224 */ /* 0x081fe400078e02ff */
[----:B------:R-:W-:-:S04]  /*1e50*/  IMAD.WIDE.U32 R162, R23, R14, R8 ;  /* 0x0000000e17a27225 */ /* 0x000fc800078e0008 */
[----:B------:R-:W-:Y:S02]  /*1e60*/  IMAD R159, R23, R15, R4 ;  /* 0x0000000f179f7224 */ /* 0x000fe400078e0204 */
[-C--:B-1----:R-:W-:Y:S02]  /*1e70*/  IMAD R6, R7, R164.reuse, RZ ;  /* 0x000000a407067224 */ /* 0x082fe400078e02ff */
[----:B------:R-:W-:Y:S02]  /*1e80*/  IMAD.IADD R21, R163, 0x1, R159 ;  /* 0x00000001a3157824 */ /* 0x000fe400078e029f */
[----:B------:R-:W-:Y:S02]  /*1e90*/  IMAD.MOV.U32 R20, RZ, RZ, R162 ;  /* 0x000000ffff147224 */ /* 0x000fe400078e00a2 */
[C---:B------:R-:W-:Y:S02]  /*1ea0*/  IMAD R161, R167.reuse, R165, R6 ;  /* 0x000000a5a7a17224 */ /* 0x040fe400078e0206 */
[----:B------:R-:W-:-:S04]  /*1eb0*/  IMAD.WIDE.U32 R4, R167, R164, R20 ;  /* 0x000000a4a7047225 */ /* 0x000fc800078e0014 */
[----:B------:R-:W-:Y:S01]  /*1ec0*/  IMAD.IADD R5, R5, 0x1, R161 ;  /* 0x0000000105057824 */ /* 0x000fe200078e02a1 */
[----:B--2---:R-:W-:-:S04]  /*1ed0*/  LEA R6, P0, R4, R12, 0x1 ;  /* 0x0000000c04067211 */ /* 0x004fc800078008ff */
[----:B------:R-:W-:-:S05]  /*1ee0*/  LEA.HI.X R7, R4, R13, R5, 0x1, P0 ;  /* 0x0000000d04077211 */ /* 0x000fca00000f0c05 */
[----:B------:R0:W2:Y:S01]  /*1ef0*/  @P1 LDG.E.LTC128B.U16 R15, desc[UR36][R6.64] ;  /* 0x00000024060f1981 */ /* 0x0000a2000c1e1520 */
[----:B------:R-:W-:Y:S01]  /*1f00*/  IMAD.WIDE.U32 R156, R167, R164, R8 ;  /* 0x000000a4a79c7225 */ /* 0x000fe200078e0008 */
[----:B------:R-:W-:Y:S03]  /*1f10*/  BSSY B1, `(.L_x_30) ;  /* 0x0000013000017945 */ /* 0x000fe60003800000 */
[----:B------:R-:W-:Y:S02]  /*1f20*/  IMAD.IADD R157, R161, 0x1, R157 ;  /* 0x00000001a19d7824 */ /* 0x000fe400078e029d */
[----:B------:R-:W-:-:S04]  /*1f30*/  IMAD.WIDE.U32 R156, R23, R14, R156 ;  /* 0x0000000e179c7225 */ /* 0x000fc800078e009c */
[----:B0-----:R-:W-:Y:S01]  /*1f40*/  IMAD.IADD R7, R159, 0x1, R157 ;  /* 0x000000019f077824 */ /* 0x001fe200078e029d */
[----:B------:R-:W-:Y:S02]  /*1f50*/  LEA R6, P4, R156, R12, 0x1 ;  /* 0x0000000c9c067211 */ /* 0x000fe400078808ff */
[----:B------:R-:W-:Y:S02]  /*1f60*/  SHF.L.U64.HI R157, R164, 0x3, R165 ;  /* 0x00000003a49d7819 */ /* 0x000fe400000102a5 */
[----:B------:R-:W-:Y:S01]  /*1f70*/  LEA.HI.X R7, R156, R13, R7, 0x1, P4 ;  /* 0x0000000d9c077211 */ /* 0x000fe200020f0c07 */
[----:B------:R-:W-:Y:S02]  /*1f80*/  IMAD.SHL.U32 R156, R164, 0x8, RZ ;  /* 0x00000008a49c7824 */ /* 0x000fe400078e00ff */
[----:B--2---:R-:W-:-:S04]  /*1f90*/  IMAD.U32 R4, R15, 0x10000, RZ ;  /* 0x000100000f047824 */ /* 0x004fc800078e00ff */
[----:B------:R-:W-:Y:S01]  /*1fa0*/  FMUL R5, R4, R155 ;  /* 0x0000009b04057220 */ /* 0x000fe20000400000 */
[----:B------:R-:W-:-:S03]  /*1fb0*/  LEA R4, P0, R160, UR4, 0x1 ;  /* 0x00000004a0047c11 */ /* 0x000fc6000f8008ff */
[----:B------:R-:W-:Y:S01]  /*1fc0*/  FFMA R24, R24, R154, R5 ;  /* 0x0000009a18187223 */ /* 0x000fe20000000005 */
[----:B------:R-:W-:Y:S02]  /*1fd0*/  LEA.HI.X R5, R160, UR5, R169, 0x1, P0 ;  /* 0x00000005a0057c11 */ /* 0x000fe400080f0ca9 */
[----:B------:R-:W-:Y:S02]  /*1fe0*/  ISETP.GT.AND P0, PT, R3, 0x1, PT ;  /* 0x000000010300780c */ /* 0x000fe40003f04270 */
[----:B------:R-:W-:Y:S02]  /*1ff0*/  F2FP.BF16.F32.PACK_AB R24, RZ, R24 ;  /* 0x00000018ff18723e */ /* 0x000fe400000010ff */
[----:B------:R-:W-:-:S03]  /*2000*/  ISETP.GT.AND P3, PT, R0, RZ, P0 ;  /* 0x000000ff0000720c */ /* 0x000fc60000764270 */
[----:B------:R0:W-:Y:S10]  /*2010*/  @P1 STG.E.U16 desc[UR36][R4.64], R24 ;  /* 0x0000001804001986 */ /* 0x0001f4000c101524 */
[----:B------:R-:W-:Y:S05]  /*2020*/  @!P3 BRA `(.L_x_31) ;  /* 0x000000000004b947 */ /* 0x000fea0003800000 */
[----:B------:R1:W5:Y:S02]  /*2030*/  LDG.E.LTC128B.U16 R15, desc[UR36][R6.64+0x2] ;  /* 0x00000224060f7981 */ /* 0x000364000c1e1520 */
.L_x_31:
[----:B------:R-:W-:Y:S05]  /*2040*/  BSYNC B1 ;  /* 0x0000000000017941 */ /* 0x000fea0003800000 */
.L_x_30:
[----:B-----5:R-:W-:Y:S01]  /*2050*/  IMAD.U32 R20, R15, 0x10000, RZ ;  /* 0x000100000f147824 */ /* 0x020fe200078e00ff */
[----:B------:R-:W-:Y:S01]  /*2060*/  ISETP.GT.AND P2, PT, R0, 0x8, P2 ;  /* 0x000000080000780c */ /* 0x000fe20001744270 */
[----:B------:R-:W-:Y:S01]  /*2070*/  IMAD.WIDE.U32 R156, R167, R164, R156 ;  /* 0x000000a4a79c7225 */ /* 0x000fe200078e009c */
[----:B------:R-:W-:-:S03]  /*2080*/  PRMT R152, R15, 0x7610, R152 ;  /* 0x000076100f987816 */ /* 0x000fc60000000098 */
[----:B------:R-:W-:Y:S01]  /*2090*/  FMUL R20, R20, R155 ;  /* 0x0000009b14147220 */ /* 0x000fe20000400000 */
[----:B------:R-:W-:Y:S01]  /*20a0*/  IMAD.IADD R161, R161, 0x1, R157 ;  /* 0x00000001a1a17824 */ /* 0x000fe200078e029d */
[----:B------:R-:W-:Y:S02]  /*20b0*/  IADD3 R162, P1, R162, R156, RZ ;  /* 0x0000009ca2a27210 */ /* 0x000fe40007f3e0ff */
[----:B------:R-:W-:-:S03]  /*20c0*/  FFMA R25, R25, R154, R20 ;  /* 0x0000009a19197223 */ /* 0x000fc60000000014 */
[----:B------:R-:W-:Y:S02]  /*20d0*/  IMAD.X R21, R161, 0x1, R21, P1 ;  /* 0x00000001a1157824 */ /* 0x000fe400008e0615 */
[----:B------:R-:W-:Y:S02]  /*20e0*/  F2FP.BF16.F32.PACK_AB R25, RZ, R25 ;  /* 0x00000019ff19723e */ /* 0x000fe400000010ff */
[C---:B------:R-:W-:Y:S02]  /*20f0*/  LEA R20, P1, R162.reuse, R12, 0x1 ;  /* 0x0000000ca2147211 */ /* 0x040fe400078208ff */
[----:B------:R-:W-:Y:S02]  /*2100*/  PRMT R157, R25, 0x7610, R157 ;  /* 0x00007610199d7816 */ /* 0x000fe4000000009d */
[----:B------:R-:W-:-:S03]  /*2110*/  LEA.HI.X R21, R162, R13, R21, 0x1, P1 ;  /* 0x0000000da2157211 */ /* 0x000fc600008f0c15 */
[----:B------:R2:W-:Y:S04]  /*2120*/  @P3 STG.E.U16 desc[UR36][R4.64+0x2], R157 ;  /* 0x0000029d04003986 */ /* 0x0005e8000c101524 */
[----:B------:R-:W0:Y:S01]  /*2130*/  @P2 LDG.E.LTC128B.U16 R152, desc[UR36][R20.64] ;  /* 0x0000002414982981 */ /* 0x000e22000c1e1520 */
[----:B------:R-:W-:Y:S01]  /*2140*/  IADD3 R8, P1, R8, R156, RZ ;  /* 0x0000009c08087210 */ /* 0x000fe20007f3e0ff */
[----:B------:R-:W-:Y:S01]  /*2150*/  BSSY B1, `(.L_x_32) ;  /* 0x0000011000017945 */ /* 0x000fe20003800000 */
[----:B------:R-:W-:Y:S02]  /*2160*/  SHF.L.U64.HI R11, R10, 0x4, R11 ;  /* 0x000000040a0b7819 */ /* 0x000fe4000001020b */
[----:B------:R-:W-:Y:S01]  /*2170*/  ISETP.GT.AND P0, PT, R0, 0x8, P0 ;  /* 0x000000080000780c */ /* 0x000fe20000704270 */
[----:B------:R-:W-:Y:S01]  /*2180*/  IMAD.X R9, R9, 0x1, R161, P1 ;  /* 0x0000000109097824 */ /* 0x000fe200008e06a1 */
[----:B------:R-:W-:Y:S01]  /*2190*/  LEA R10, P1, R10, R4, 0x4 ;  /* 0x000000040a0a7211 */ /* 0x000fe200078220ff */
[----:B------:R-:W-:-:S04]  /*21a0*/  IMAD.WIDE.U32 R14, R23, R14, R8 ;  /* 0x0000000e170e7225 */ /* 0x000fc800078e0008 */
[----:B------:R-:W-:Y:S01]  /*21b0*/  IMAD.X R11, R11, 0x1, R5, P1 ;  /* 0x000000010b0b7824 */ /* 0x000fe200008e0605 */
[----:B------:R-:W-:Y:S01]  /*21c0*/  LEA R8, P3, R14, R12, 0x1 ;  /* 0x0000000c0e087211 */ /* 0x000fe200078608ff */
[----:B------:R-:W-:-:S05]  /*21d0*/  IMAD.IADD R9, R159, 0x1, R15 ;  /* 0x000000019f097824 */ /* 0x000fca00078e020f */
[----:B------:R-:W-:Y:S01]  /*21e0*/  LEA.HI.X R9, R14, R13, R9, 0x1, P3 ;  /* 0x0000000d0e097211 */ /* 0x000fe200018f0c09 */
[----:B0-----:R-:W-:-:S04]  /*21f0*/  IMAD.U32 R24, R152, 0x10000, RZ ;  /* 0x0001000098187824 */ /* 0x001fc800078e00ff */
[----:B------:R-:W-:-:S04]  /*2200*/  FMUL R25, R24, R155 ;  /* 0x0000009b18197220 */ /* 0x000fc80000400000 */
[----:B------:R-:W-:-:S05]  /*2210*/  FFMA R25, R26, R154, R25 ;  /* 0x0000009a1a197223 */ /* 0x000fca0000000019 */
[----:B------:R-:W-:-:S05]  /*2220*/  F2FP.BF16.F32.PACK_AB R25, RZ, R25 ;  /* 0x00000019ff19723e */ /* 0x000fca00000010ff */
[----:B------:R2:W-:Y:S01]  /*2230*/  @P2 STG.E.U16 desc[UR36][R10.64], R25 ;  /* 0x000000190a002986 */ /* 0x0005e2000c101524 */
[----:B------:R-:W-:Y:S05]  /*2240*/  @!P0 BRA `(.L_x_33) ;  /* 0x0000000000048947 */ /* 0x000fea0003800000 */
[----:B------:R0:W5:Y:S02]  /*2250*/  LDG.E.LTC128B.U16 R152, desc[UR36][R8.64+0x2] ;  /* 0x0000022408987981 */ /* 0x000164000c1e1520 */
.L_x_33:
[----:B------:R-:W-:Y:S05]  /*2260*/  BSYNC B1 ;  /* 0x0000000000017941 */ /* 0x000fea0003800000 */
.L_x_32:
[----:B-----5:R-:W-:Y:S01]  /*2270*/  IMAD.U32 R12, R152, 0x10000, RZ ;  /* 0x00010000980c7824 */ /* 0x020fe200078e00ff */
[----:B------:R-:W-:Y:S01]  /*2280*/  ISETP.GT.AND P1, PT, R3, 0x8, PT ;  /* 0x000000080300780c */ /* 0x000fe20003f24270 */
[----:B------:R-:W-:Y:S02]  /*2290*/  BSSY B1, `(.L_x_34) ;  /* 0x0000008000017945 */ /* 0x000fe40003800000 */
[----:B------:R-:W-:Y:S01]  /*22a0*/  FMUL R12, R12, R155 ;  /* 0x0000009b0c0c7220 */ /* 0x000fe20000400000 */
[----:B------:R-:W-:-:S03]  /*22b0*/  ISETP.GT.AND P2, PT, R0, RZ, P1 ;  /* 0x000000ff0000720c */ /* 0x000fc60000f44270 */
[----:B------:R-:W-:-:S05]  /*22c0*/  FFMA R12, R27, R154, R12 ;  /* 0x0000009a1b0c7223 */ /* 0x000fca000000000c */
[----:B------:R-:W-:-:S05]  /*22d0*/  F2FP.BF16.F32.PACK_AB R12, RZ, R12 ;  /* 0x0000000cff0c723e */ /* 0x000fca00000010ff */
[----:B------:R3:W-:Y:S01]  /*22e0*/  @P0 STG.E.U16 desc[UR36][R10.64+0x2], R12 ;  /* 0x0000020c0a000986 */ /* 0x0007e2000c101524 */
[----:B------:R-:W-:Y:S05]  /*22f0*/  @!P2 BRA `(.L_x_35) ;  /* 0x000000000004a947 */ /* 0x000fea0003800000 */
[----:B------:R4:W5:Y:S02]  /*2300*/  LDG.E.LTC128B.U16 R152, desc[UR36][R6.64+0x10] ;  /* 0x0000102406987981 */ /* 0x000964000c1e1520 */
.L_x_35:
[----:B------:R-:W-:Y:S05]  /*2310*/  BSYNC B1 ;  /* 0x0000000000017941 */ /* 0x000fea0003800000 */
.L_x_34:
[----:B---3-5:R-:W-:Y:S01]  /*2320*/  IMAD.U32 R12, R152, 0x10000, RZ ;  /* 0x00010000980c7824 */ /* 0x028fe200078e00ff */
        /* <DEDUP_REMOVED lines=9> */
.L_x_37:
[----:B------:R-:W-:Y:S05]  /*23c0*/  BSYNC B1 ;  /* 0x0000000000017941 */ /* 0x000fea0003800000 */
.L_x_36:
[----:B-----5:R-:W-:Y:S01]  /*23d0*/  IMAD.U32 R12, R152, 0x10000, RZ ;  /* 0x00010000980c7824 */ /* 0x020fe200078e00ff */
[----:B------:R-:W-:Y:S01]  /*23e0*/  ISETP.GT.AND P1, PT, R0, 0x8, P1 ;  /* 0x000000080000780c */ /* 0x000fe20000f24270 */
[----:B------:R-:W-:Y:S02]  /*23f0*/  BSSY B1, `(.L_x_38) ;  /* 0x0000007000017945 */ /* 0x000fe40003800000 */
[----:B------:R-:W-:-:S04]  /*2400*/  FMUL R12, R12, R155 ;  /* 0x0000009b0c0c7220 */ /* 0x000fc80000400000 */
[----:B------:R-:W-:-:S05]  /*2410*/  FFMA R12, R29, R154, R12 ;  /* 0x0000009a1d0c7223 */ /* 0x000fca000000000c */
[----:B------:R-:W-:-:S05]  /*2420*/  F2FP.BF16.F32.PACK_AB R12, RZ, R12 ;  /* 0x0000000cff0c723e */ /* 0x000fca00000010ff */
[----:B------:R0:W-:Y:S01]  /*2430*/  @P3 STG.E.U16 desc[UR36][R4.64+0x12], R12 ;  /* 0x0000120c04003986 */ /* 0x0001e2000c101524 */
[----:B------:R-:W-:Y:S05]  /*2440*/  @!P1 BRA `(.L_x_39) ;  /* 0x0000000000049947 */ /* 0x000fea0003800000 */
[----:B------:R0:W5:Y:S02]  /*2450*/  LDG.E.LTC128B.U16 R152, desc[UR36][R8.64+0x10] ;  /* 0x0000102408987981 */ /* 0x000164000c1e1520 */
.L_x_39:
[----:B------:R-:W-:Y:S05]  /*2460*/  BSYNC B1 ;  /* 0x0000000000017941 */ /* 0x000fea0003800000 */
.L_x_38:
[----:B0----5:R-:W-:Y:S01]  /*2470*/  IMAD.U32 R12, R152, 0x10000, RZ ;  /* 0x00010000980c7824 */ /* 0x021fe200078e00ff */
[----:B------:R-:W-:Y:S01]  /*2480*/  ISETP.GT.AND P0, PT, R0, 0x8, P0 ;  /* 0x000000080000780c */ /* 0x000fe20000704270 */
[----:B------:R-:W-:Y:S02]  /*2490*/  BSSY B1, `(.L_x_40) ;  /* 0x0000007000017945 */ /* 0x000fe40003800000 */
[----:B---3--:R-:W-:-:S04]  /*24a0*/  FMUL R13, R12, R155 ;  /* 0x0000009b0c0d7220 */ /* 0x008fc80000400000 */
[----:B------:R-:W-:-:S05]  /*24b0*/  FFMA R13, R30, R154, R13 ;  /* 0x0000009a1e0d7223 */ /* 0x000fca000000000d */
[----:B------:R-:W-:-:S05]  /*24c0*/  F2FP.BF16.F32.PACK_AB R13, RZ, R13 ;  /* 0x0000000dff0d723e */ /* 0x000fca00000010ff */
[----:B------:R0:W-:Y:S01]  /*24d0*/  @P1 STG.E.U16 desc[UR36][R10.64+0x10], R13 ;  /* 0x0000100d0a001986 */ /* 0x0001e2000c101524 */
[----:B------:R-:W-:Y:S05]  /*24e0*/  @!P0 BRA `(.L_x_41) ;  /* 0x0000000000048947 */ /* 0x000fea0003800000 */
[----:B------:R3:W5:Y:S02]  /*24f0*/  LDG.E.LTC128B.U16 R152, desc[UR36][R8.64+0x12] ;  /* 0x0000122408987981 */ /* 0x000764000c1e1520 */
.L_x_41:
[----:B------:R-:W-:Y:S05]  /*2500*/  BSYNC B1 ;  /* 0x0000000000017941 */ /* 0x000fea0003800000 */
.L_x_40:
        /* <DEDUP_REMOVED lines=10> */
.L_x_43:
[----:B------:R-:W-:Y:S05]  /*25b0*/  BSYNC B1 ;  /* 0x0000000000017941 */ /* 0x000fea0003800000 */
.L_x_42:
[----:B0----5:R-:W-:Y:S01]  /*25c0*/  IMAD.U32 R12, R152, 0x10000, RZ ;  /* 0x00010000980c7824 */ /* 0x021fe200078e00ff */
        /* <DEDUP_REMOVED lines=9> */
.L_x_45:
[----:B------:R-:W-:Y:S05]  /*2660*/  BSYNC B1 ;  /* 0x0000000000017941 */ /* 0x000fea0003800000 */
.L_x_44:
        /* <DEDUP_REMOVED lines=9> */
.L_x_47:
[----:B------:R-:W-:Y:S05]  /*2700*/  BSYNC B1 ;  /* 0x0000000000017941 */ /* 0x000fea0003800000 */
.L_x_46:
[----:B0----5:R-:W-:Y:S01]  /*2710*/  IMAD.U32 R12, R152, 0x10000, RZ ;  /* 0x00010000980c7824 */ /* 0x021fe200078e00ff */
        /* <DEDUP_REMOVED lines=8> */
.L_x_49:
[----:B------:R-:W-:Y:S05]  /*27a0*/  BSYNC B1 ;  /* 0x0000000000017941 */ /* 0x000fea0003800000 */
.L_x_48:
        /* <DEDUP_REMOVED lines=10> */
.L_x_51:
[----:B------:R-:W-:Y:S05]  /*2850*/  BSYNC B1 ;  /* 0x0000000000017941 */ /* 0x000fea0003800000 */
.L_x_50:
        /* <DEDUP_REMOVED lines=10> */
.L_x_53:
[----:B------:R-:W-:Y:S05]  /*2900*/  BSYNC B1 ;  /* 0x0000000000017941 */ /* 0x000fea0003800000 */
.L_x_52:
        /* <DEDUP_REMOVED lines=9> */
.L_x_55:
[----:B------:R-:W-:Y:S05]  /*29a0*/  BSYNC B1 ;  /* 0x0000000000017941 */ /* 0x000fea0003800000 */
.L_x_54:
        /* <DEDUP_REMOVED lines=9> */
.L_x_57:
[----:B------:R-:W-:Y:S05]  /*2a40*/  BSYNC B1 ;  /* 0x0000000000017941 */ /* 0x000fea0003800000 */
.L_x_56:
        /* <DEDUP_REMOVED lines=10> */
.L_x_59:
[----:B------:R-:W-:Y:S05]  /*2af0*/  BSYNC B1 ;  /* 0x0000000000017941 */ /* 0x000fea0003800000 */
.L_x_58:
        /* <DEDUP_REMOVED lines=10> */
.L_x_61:
[----:B------:R-:W-:Y:S05]  /*2ba0*/  BSYNC B1 ;  /* 0x0000000000017941 */ /* 0x000fea0003800000 */
.L_x_60:
        /* <DEDUP_REMOVED lines=9> */
.L_x_63:
[----:B------:R-:W-:Y:S05]  /*2c40*/  BSYNC B1 ;  /* 0x0000000000017941 */ /* 0x000fea0003800000 */
.L_x_62:
        /* <DEDUP_REMOVED lines=9> */
.L_x_65:
[----:B------:R-:W-:Y:S05]  /*2ce0*/  BSYNC B1 ;  /* 0x0000000000017941 */ /* 0x000fea0003800000 */
.L_x_64:
        /* <DEDUP_REMOVED lines=10> */
.L_x_67:
[----:B------:R-:W-:Y:S05]  /*2d90*/  BSYNC B1 ;  /* 0x0000000000017941 */ /* 0x000fea0003800000 */
.L_x_66:
        /* <DEDUP_REMOVED lines=10> */
.L_x_69:
[----:B------:R-:W-:Y:S05]  /*2e40*/  BSYNC B1 ;  /* 0x0000000000017941 */ /* 0x000fea0003800000 */
.L_x_68:
        /* <DEDUP_REMOVED lines=9> */
.L_x_71:
[----:B------:R-:W-:Y:S05]  /*2ee0*/  BSYNC B1 ;  /* 0x0000000000017941 */ /* 0x000fea0003800000 */
.L_x_70:
        /* <DEDUP_REMOVED lines=9> */
.L_x_73:
[----:B------:R-:W-:Y:S05]  /*2f80*/  BSYNC B1 ;  /* 0x0000000000017941 */ /* 0x000fea0003800000 */
.L_x_72:
        /* <DEDUP_REMOVED lines=10> */
.L_x_75:
[----:B------:R-:W-:Y:S05]  /*3030*/  BSYNC B1 ;  /* 0x0000000000017941 */ /* 0x000fea0003800000 */
.L_x_74:
        /* <DEDUP_REMOVED lines=10> */
.L_x_77:
[----:B------:R-:W-:Y:S05]  /*30e0*/  BSYNC B1 ;  /* 0x0000000000017941 */ /* 0x000fea0003800000 */
.L_x_76:
        /* <DEDUP_REMOVED lines=9> */
.L_x_79:
[----:B------:R-:W-:Y:S05]  /*3180*/  BSYNC B1 ;  /* 0x0000000000017941 */ /* 0x000fea0003800000 */
.L_x_78:
        /* <DEDUP_REMOVED lines=9> */
.L_x_81:
[----:B------:R-:W-:Y:S05]  /*3220*/  BSYNC B1 ;  /* 0x0000000000017941 */ /* 0x000fea0003800000 */
.L_x_80:
        /* <DEDUP_REMOVED lines=10> */
.L_x_83:
[----:B------:R-:W-:Y:S05]  /*32d0*/  BSYNC B1 ;  /* 0x0000000000017941 */ /* 0x000fea0003800000 */
.L_x_82:
        /* <DEDUP_REMOVED lines=10> */
.L_x_85:
[----:B------:R-:W-:Y:S05]  /*3380*/  BSYNC B1 ;  /* 0x0000000000017941 */ /* 0x000fea0003800000 */
.L_x_84:
        /* <DEDUP_REMOVED lines=9> */
.L_x_87:
[----:B------:R-:W-:Y:S05]  /*3420*/  BSYNC B1 ;  /* 0x0000000000017941 */ /* 0x000fea0003800000 */
.L_x_86:
        /* <DEDUP_REMOVED lines=9> */
.L_x_89:
[----:B------:R-:W-:Y:S05]  /*34c0*/  BSYNC B1 ;  /* 0x0000000000017941 */ /* 0x000fea0003800000 */
.L_x_88:
        /* <DEDUP_REMOVED lines=10> */
.L_x_91:
[----:B------:R-:W-:Y:S05]  /*3570*/  BSYNC B1 ;  /* 0x0000000000017941 */ /* 0x000fea0003800000 */
.L_x_90:
        /* <DEDUP_REMOVED lines=10> */
.L_x_93:
[----:B------:R-:W-:Y:S05]  /*3620*/  BSYNC B1 ;  /* 0x0000000000017941 */ /* 0x000fea0003800000 */
.L_x_92:
        /* <DEDUP_REMOVED lines=9> */
.L_x_95:
[----:B------:R-:W-:Y:S05]  /*36c0*/  BSYNC B1 ;  /* 0x0000000000017941 */ /* 0x000fea0003800000 */
.L_x_94:
        /* <DEDUP_REMOVED lines=9> */
.L_x_97:
[----:B------:R-:W-:Y:S05]  /*3760*/  BSYNC B1 ;  /* 0x0000000000017941 */ /* 0x000fea0003800000 */
.L_x_96:
        /* <DEDUP_REMOVED lines=10> */
.L_x_99:
[----:B------:R-:W-:Y:S05]  /*3810*/  BSYNC B1 ;  /* 0x0000000000017941 */ /* 0x000fea0003800000 */
.L_x_98:
        /* <DEDUP_REMOVED lines=10> */
.L_x_101:
[----:B------:R-:W-:Y:S05]  /*38c0*/  BSYNC B1 ;  /* 0x0000000000017941 */ /* 0x000fea0003800000 */
.L_x_100:
        /* <DEDUP_REMOVED lines=9> */
.L_x_103:
[----:B------:R-:W-:Y:S05]  /*3960*/  BSYNC B1 ;  /* 0x0000000000017941 */ /* 0x000fea0003800000 */
.L_x_102:
        /* <DEDUP_REMOVED lines=9> */
.L_x_105:
[----:B------:R-:W-:Y:S05]  /*3a00*/  BSYNC B1 ;  /* 0x0000000000017941 */ /* 0x000fea0003800000 */
.L_x_104:
        /* <DEDUP_REMOVED lines=10> */
.L_x_107:
[----:B------:R-:W-:Y:S05]  /*3ab0*/  BSYNC B1 ;  /* 0x0000000000017941 */ /* 0x000fea0003800000 */
.L_x_106:
        /* <DEDUP_REMOVED lines=10> */
.L_x_109:
[----:B------:R-:W-:Y:S05]  /*3b60*/  BSYNC B1 ;  /* 0x0000000000017941 */ /* 0x000fea0003800000 */
.L_x_108:
        /* <DEDUP_REMOVED lines=9> */
.L_x_111:
[----:B------:R-:W-:Y:S05]  /*3c00*/  BSYNC B1 ;  /* 0x0000000000017941 */ /* 0x000fea0003800000 */
.L_x_110:
        /* <DEDUP_REMOVED lines=9> */
.L_x_113:
[----:B------:R-:W-:Y:S05]  /*3ca0*/  BSYNC B1 ;  /* 0x0000000000017941 */ /* 0x000fea0003800000 */
.L_x_112:
        /* <DEDUP_REMOVED lines=10> */
.L_x_115:
[----:B------:R-:W-:Y:S05]  /*3d50*/  BSYNC B1 ;  /* 0x0000000000017941 */ /* 0x000fea0003800000 */
.L_x_114:
        /* <DEDUP_REMOVED lines=10> */
.L_x_117:
[----:B------:R-:W-:Y:S05]  /*3e00*/  BSYNC B1 ;  /* 0x0000000000017941 */ /* 0x000fea0003800000 */
.L_x_116:
        /* <DEDUP_REMOVED lines=9> */
.L_x_119:
[----:B------:R-:W-:Y:S05]  /*3ea0*/  BSYNC B1 ;  /* 0x0000000000017941 */ /* 0x000fea0003800000 */
.L_x_118:
        /* <DEDUP_REMOVED lines=9> */
.L_x_121:
[----:B------:R-:W-:Y:S05]  /*3f40*/  BSYNC B1 ;  /* 0x0000000000017941 */ /* 0x000fea0003800000 */
.L_x_120:
        /* <DEDUP_REMOVED lines=10> */
.L_x_123:
[----:B------:R-:W-:Y:S05]  /*3ff0*/  BSYNC B1 ;  /* 0x0000000000017941 */ /* 0x000fea0003800000 */
.L_x_122:
        /* <DEDUP_REMOVED lines=10> */
.L_x_125:
[----:B------:R-:W-:Y:S05]  /*40a0*/  BSYNC B1 ;  /* 0x0000000000017941 */ /* 0x000fea0003800000 */
.L_x_124:
        /* <DEDUP_REMOVED lines=9> */
.L_x_127:
[----:B------:R-:W-:Y:S05]  /*4140*/  BSYNC B1 ;  /* 0x0000000000017941 */ /* 0x000fea0003800000 */
.L_x_126:
        /* <DEDUP_REMOVED lines=9> */
.L_x_129:
[----:B------:R-:W-:Y:S05]  /*41e0*/  BSYNC B1 ;  /* 0x0000000000017941 */ /* 0x000fea0003800000 */
.L_x_128:
        /* <DEDUP_REMOVED lines=10> */
.L_x_131:
[----:B------:R-:W-:Y:S05]  /*4290*/  BSYNC B1 ;  /* 0x0000000000017941 */ /* 0x000fea0003800000 */
.L_x_130:
        /* <DEDUP_REMOVED lines=10> */
.L_x_133:
[----:B------:R-:W-:Y:S05]  /*4340*/  BSYNC B1 ;  /* 0x0000000000017941 */ /* 0x000fea0003800000 */
.L_x_132:
        /* <DEDUP_REMOVED lines=9> */
.L_x_135:
[----:B------:R-:W-:Y:S05]  /*43e0*/  BSYNC B1 ;  /* 0x0000000000017941 */ /* 0x000fea0003800000 */
.L_x_134:
        /* <DEDUP_REMOVED lines=9> */
.L_x_137:
[----:B------:R-:W-:Y:S05]  /*4480*/  BSYNC B1 ;  /* 0x0000000000017941 */ /* 0x000fea0003800000 */
.L_x_136:
        /* <DEDUP_REMOVED lines=10> */
.L_x_139:
[----:B------:R-:W-:Y:S05]  /*4530*/  BSYNC B1 ;  /* 0x0000000000017941 */ /* 0x000fea0003800000 */
.L_x_138:
        /* <DEDUP_REMOVED lines=10> */
.L_x_141:
[----:B------:R-:W-:Y:S05]  /*45e0*/  BSYNC B1 ;  /* 0x0000000000017941 */ /* 0x000fea0003800000 */
.L_x_140:
        /* <DEDUP_REMOVED lines=9> */
.L_x_143:
[----:B------:R-:W-:Y:S05]  /*4680*/  BSYNC B1 ;  /* 0x0000000000017941 */ /* 0x000fea0003800000 */
.L_x_142:
        /* <DEDUP_REMOVED lines=9> */
.L_x_145:
[----:B------:R-:W-:Y:S05]  /*4720*/  BSYNC B1 ;  /* 0x0000000000017941 */ /* 0x000fea0003800000 */
.L_x_144:
        /* <DEDUP_REMOVED lines=10> */
.L_x_147:
[----:B------:R-:W-:Y:S05]  /*47d0*/  BSYNC B1 ;  /* 0x0000000000017941 */ /* 0x000fea0003800000 */
.L_x_146:
        /* <DEDUP_REMOVED lines=10> */
.L_x_149:
[----:B------:R-:W-:Y:S05]  /*4880*/  BSYNC B1 ;  /* 0x0000000000017941 */ /* 0x000fea0003800000 */
.L_x_148:
        /* <DEDUP_REMOVED lines=9> */
.L_x_151:
[----:B------:R-:W-:Y:S05]  /*4920*/  BSYNC B1 ;  /* 0x0000000000017941 */ /* 0x000fea0003800000 */
.L_x_150:
        /* <DEDUP_REMOVED lines=9> */
.L_x_153:
[----:B------:R-:W-:Y:S05]  /*49c0*/  BSYNC B1 ;  /* 0x0000000000017941 */ /* 0x000fea0003800000 */
.L_x_152:
        /* <DEDUP_REMOVED lines=10> */
.L_x_155:
[----:B------:R-:W-:Y:S05]  /*4a70*/  BSYNC B1 ;  /* 0x0000000000017941 */ /* 0x000fea0003800000 */
.L_x_154:
        /* <DEDUP_REMOVED lines=10> */
.L_x_157:
[----:B------:R-:W-:Y:S05]  /*4b20*/  BSYNC B1 ;  /* 0x0000000000017941 */ /* 0x000fea0003800000 */
.L_x_156:
        /* <DEDUP_REMOVED lines=9> */
.L_x_159:
[----:B------:R-:W-:Y:S05]  /*4bc0*/  BSYNC B1 ;  /* 0x0000000000017941 */ /* 0x000fea0003800000 */
.L_x_158:
        /* <DEDUP_REMOVED lines=9> */
.L_x_161:
[----:B------:R-:W-:Y:S05]  /*4c60*/  BSYNC B1 ;  /* 0x0000000000017941 */ /* 0x000fea0003800000 */
.L_x_160:
        /* <DEDUP_REMOVED lines=10> */
.L_x_163:
[----:B------:R-:W-:Y:S05]  /*4d10*/  BSYNC B1 ;  /* 0x0000000000017941 */ /* 0x000fea0003800000 */
.L_x_162:
        /* <DEDUP_REMOVED lines=10> */
.L_x_165:
[----:B------:R-:W-:Y:S05]  /*4dc0*/  BSYNC B1 ;  /* 0x0000000000017941 */ /* 0x000fea0003800000 */
.L_x_164:
        /* <DEDUP_REMOVED lines=9> */
.L_x_167:
[----:B------:R-:W-:Y:S05]  /*4e60*/  BSYNC B1 ;  /* 0x0000000000017941 */ /* 0x000fea0003800000 */
.L_x_166:
        /* <DEDUP_REMOVED lines=9> */
.L_x_169:
[----:B------:R-:W-:Y:S05]  /*4f00*/  BSYNC B1 ;  /* 0x0000000000017941 */ /* 0x000fea0003800000 */
.L_x_168:
        /* <DEDUP_REMOVED lines=10> */
.L_x_171:
[----:B------:R-:W-:Y:S05]  /*4fb0*/  BSYNC B1 ;  /* 0x0000000000017941 */ /* 0x000fea0003800000 */
.L_x_170:
        /* <DEDUP_REMOVED lines=10> */
.L_x_173:
[----:B------:R-:W-:Y:S05]  /*5060*/  BSYNC B1 ;  /* 0x0000000000017941 */ /* 0x000fea0003800000 */
.L_x_172:
        /* <DEDUP_REMOVED lines=9> */
.L_x_175:
[----:B------:R-:W-:Y:S05]  /*5100*/  BSYNC B1 ;  /* 0x0000000000017941 */ /* 0x000fea0003800000 */
.L_x_174:
        /* <DEDUP_REMOVED lines=9> */
.L_x_177:
[----:B------:R-:W-:Y:S05]  /*51a0*/  BSYNC B1 ;  /* 0x0000000000017941 */ /* 0x000fea0003800000 */
.L_x_176:
        /* <DEDUP_REMOVED lines=10> */
.L_x_179:
[----:B------:R-:W-:Y:S05]  /*5250*/  BSYNC B1 ;  /* 0x0000000000017941 */ /* 0x000fea0003800000 */
.L_x_178:
        /* <DEDUP_REMOVED lines=10> */
.L_x_181:
[----:B------:R-:W-:Y:S05]  /*5300*/  BSYNC B1 ;  /* 0x0000000000017941 */ /* 0x000fea0003800000 */
.L_x_180:
        /* <DEDUP_REMOVED lines=9> */
.L_x_183:
[----:B------:R-:W-:Y:S05]  /*53a0*/  BSYNC B1 ;  /* 0x0000000000017941 */ /* 0x000fea0003800000 */
.L_x_182:
        /* <DEDUP_REMOVED lines=9> */
.L_x_185:
[----:B------:R-:W-:Y:S05]  /*5440*/  BSYNC B1 ;  /* 0x0000000000017941 */ /* 0x000fea0003800000 */
.L_x_184:
        /* <DEDUP_REMOVED lines=10> */
.L_x_187:
[----:B------:R-:W-:Y:S05]  /*54f0*/  BSYNC B1 ;  /* 0x0000000000017941 */ /* 0x000fea0003800000 */
.L_x_186:
        /* <DEDUP_REMOVED lines=10> */
.L_x_189:
[----:B------:R-:W-:Y:S05]  /*55a0*/  BSYNC B1 ;  /* 0x0000000000017941 */ /* 0x000fea0003800000 */
.L_x_188:
        /* <DEDUP_REMOVED lines=9> */
.L_x_191:
[----:B------:R-:W-:Y:S05]  /*5640*/  BSYNC B1 ;  /* 0x0000000000017941 */ /* 0x000fea0003800000 */
.L_x_190:
        /* <DEDUP_REMOVED lines=9> */
.L_x_193:
[----:B------:R-:W-:Y:S05]  /*56e0*/  BSYNC B1 ;  /* 0x0000000000017941 */ /* 0x000fea0003800000 */
.L_x_192:
        /* <DEDUP_REMOVED lines=10> */
.L_x_195:
[----:B------:R-:W-:Y:S05]  /*5790*/  BSYNC B1 ;  /* 0x0000000000017941 */ /* 0x000fea0003800000 */
.L_x_194:
        /* <DEDUP_REMOVED lines=10> */
.L_x_197:
[----:B------:R-:W-:Y:S05]  /*5840*/  BSYNC B1 ;  /* 0x0000000000017941 */ /* 0x000fea0003800000 */
.L_x_196:
        /* <DEDUP_REMOVED lines=9> */
.L_x_199:
[----:B------:R-:W-:Y:S05]  /*58e0*/  BSYNC B1 ;  /* 0x0000000000017941 */ /* 0x000fea0003800000 */
.L_x_198:
        /* <DEDUP_REMOVED lines=9> */
.L_x_201:
[----:B------:R-:W-:Y:S05]  /*5980*/  BSYNC B1 ;  /* 0x0000000000017941 */ /* 0x000fea0003800000 */
.L_x_200:
        /* <DEDUP_REMOVED lines=10> */
.L_x_203:
[----:B------:R-:W-:Y:S05]  /*5a30*/  BSYNC B1 ;  /* 0x0000000000017941 */ /* 0x000fea0003800000 */
.L_x_202:
        /* <DEDUP_REMOVED lines=10> */
.L_x_205:
[----:B------:R-:W-:Y:S05]  /*5ae0*/  BSYNC B1 ;  /* 0x0000000000017941 */ /* 0x000fea0003800000 */
.L_x_204:
        /* <DEDUP_REMOVED lines=9> */
.L_x_207:
[----:B------:R-:W-:Y:S05]  /*5b80*/  BSYNC B1 ;  /* 0x0000000000017941 */ /* 0x000fea0003800000 */
.L_x_206:
        /* <DEDUP_REMOVED lines=9> */
.L_x_209:
[----:B------:R-:W-:Y:S05]  /*5c20*/  BSYNC B1 ;  /* 0x0000000000017941 */ /* 0x000fea0003800000 */
.L_x_208:
        /* <DEDUP_REMOVED lines=10> */
.L_x_211:
[----:B------:R-:W-:Y:S05]  /*5cd0*/  BSYNC B1 ;  /* 0x0000000000017941 */ /* 0x000fea0003800000 */
.L_x_210:
        /* <DEDUP_REMOVED lines=10> */
.L_x_213:
[----:B------:R-:W-:Y:S05]  /*5d80*/  BSYNC B1 ;  /* 0x0000000000017941 */ /* 0x000fea0003800000 */
.L_x_212:
        /* <DEDUP_REMOVED lines=9> */
.L_x_215:
[----:B------:R-:W-:Y:S05]  /*5e20*/  BSYNC B1 ;  /* 0x0000000000017941 */ /* 0x000fea0003800000 */
.L_x_214:
        /* <DEDUP_REMOVED lines=9> */
.L_x_217:
[----:B------:R-:W-:Y:S05]  /*5ec0*/  BSYNC B1 ;  /* 0x0000000000017941 */ /* 0x000fea0003800000 */
.L_x_216:
        /* <DEDUP_REMOVED lines=10> */
.L_x_219:
[----:B------:R-:W-:Y:S05]  /*5f70*/  BSYNC B1 ;  /* 0x0000000000017941 */ /* 0x000fea0003800000 */
.L_x_218:
        /* <DEDUP_REMOVED lines=10> */
.L_x_221:
[----:B------:R-:W-:Y:S05]  /*6020*/  BSYNC B1 ;  /* 0x0000000000017941 */ /* 0x000fea0003800000 */
.L_x_220:
        /* <DEDUP_REMOVED lines=9> */
.L_x_223:
[----:B------:R-:W-:Y:S05]  /*60c0*/  BSYNC B1 ;  /* 0x0000000000017941 */ /* 0x000fea0003800000 */
.L_x_222:
        /* <DEDUP_REMOVED lines=9> */
.L_x_225:
[----:B------:R-:W-:Y:S05]  /*6160*/  BSYNC B1 ;  /* 0x0000000000017941 */ /* 0x000fea0003800000 */
.L_x_224:
        /* <DEDUP_REMOVED lines=10> */
.L_x_227:
[----:B------:R-:W-:Y:S05]  /*6210*/  BSYNC B1 ;  /* 0x0000000000017941 */ /* 0x000fea0003800000 */
.L_x_226:
        /* <DEDUP_REMOVED lines=10> */
.L_x_229:
[----:B------:R-:W-:Y:S05]  /*62c0*/  BSYNC B1 ;  /* 0x0000000000017941 */ /* 0x000fea0003800000 */
.L_x_228:
        /* <DEDUP_REMOVED lines=9> */
.L_x_231:
[----:B------:R-:W-:Y:S05]  /*6360*/  BSYNC B1 ;  /* 0x0000000000017941 */ /* 0x000fea0003800000 */
.L_x_230:
        /* <DEDUP_REMOVED lines=9> */
.L_x_233:
[----:B------:R-:W-:Y:S05]  /*6400*/  BSYNC B1 ;  /* 0x0000000000017941 */ /* 0x000fea0003800000 */
.L_x_232:
        /* <DEDUP_REMOVED lines=10> */
.L_x_235:
[----:B------:R-:W-:Y:S05]  /*64b0*/  BSYNC B1 ;  /* 0x0000000000017941 */ /* 0x000fea0003800000 */
.L_x_234:
        /* <DEDUP_REMOVED lines=10> */
.L_x_237:
[----:B------:R-:W-:Y:S05]  /*6560*/  BSYNC B1 ;  /* 0x0000000000017941 */ /* 0x000fea0003800000 */
.L_x_236:
        /* <DEDUP_REMOVED lines=9> */
.L_x_239:
[----:B------:R-:W-:Y:S05]  /*6600*/  BSYNC B1 ;  /* 0x0000000000017941 */ /* 0x000fea0003800000 */
.L_x_238:
        /* <DEDUP_REMOVED lines=9> */
.L_x_241:
[----:B------:R-:W-:Y:S05]  /*66a0*/  BSYNC B1 ;  /* 0x0000000000017941 */ /* 0x000fea0003800000 */
.L_x_240:
        /* <DEDUP_REMOVED lines=10> */
.L_x_243:
[----:B------:R-:W-:Y:S05]  /*6750*/  BSYNC B1 ;  /* 0x0000000000017941 */ /* 0x000fea0003800000 */
.L_x_242:
        /* <DEDUP_REMOVED lines=10> */
.L_x_245:
[----:B------:R-:W-:Y:S05]  /*6800*/  BSYNC B1 ;  /* 0x0000000000017941 */ /* 0x000fea0003800000 */
.L_x_244:
        /* <DEDUP_REMOVED lines=9> */
.L_x_247:
[----:B------:R-:W-:Y:S05]  /*68a0*/  BSYNC B1 ;  /* 0x0000000000017941 */ /* 0x000fea0003800000 */
.L_x_246:
        /* <DEDUP_REMOVED lines=9> */
.L_x_249:
[----:B------:R-:W-:Y:S05]  /*6940*/  BSYNC B1 ;  /* 0x0000000000017941 */ /* 0x000fea0003800000 */
.L_x_248:
        /* <DEDUP_REMOVED lines=10> */
.L_x_251:
[----:B------:R-:W-:Y:S05]  /*69f0*/  BSYNC B1 ;  /* 0x0000000000017941 */ /* 0x000fea0003800000 */
.L_x_250:
        /* <DEDUP_REMOVED lines=10> */
.L_x_253:
[----:B------:R-:W-:Y:S05]  /*6aa0*/  BSYNC B1 ;  /* 0x0000000000017941 */ /* 0x000fea0003800000 */
.L_x_252:
        /* <DEDUP_REMOVED lines=9> */
.L_x_255:
[----:B------:R-:W-:Y:S05]  /*6b40*/  BSYNC B1 ;  /* 0x0000000000017941 */ /* 0x000fea0003800000 */
.L_x_254:
        /* <DEDUP_REMOVED lines=9> */
.L_x_257:
[----:B------:R-:W-:Y:S05]  /*6be0*/  BSYNC B1 ;  /* 0x0000000000017941 */ /* 0x000fea0003800000 */
.L_x_256:
        /* <DEDUP_REMOVED lines=10> */
.L_x_259:
[----:B------:R-:W-:Y:S05]  /*6c90*/  BSYNC B1 ;  /* 0x0000000000017941 */ /* 0x000fea0003800000 */
.L_x_258:
        /* <DEDUP_REMOVED lines=10> */
.L_x_261:
[----:B------:R-:W-:Y:S05]  /*6d40*/  BSYNC B1 ;  /* 0x0000000000017941 */ /* 0x000fea0003800000 */
.L_x_260:
        /* <DEDUP_REMOVED lines=9> */
.L_x_263:
[----:B------:R-:W-:Y:S05]  /*6de0*/  BSYNC B1 ;  /* 0x0000000000017941 */ /* 0x000fea0003800000 */
.L_x_262:
        /* <DEDUP_REMOVED lines=9> */
.L_x_265:
[----:B------:R-:W-:Y:S05]  /*6e80*/  BSYNC B1 ;  /* 0x0000000000017941 */ /* 0x000fea0003800000 */
.L_x_264:
        /* <DEDUP_REMOVED lines=10> */
.L_x_267:
[----:B------:R-:W-:Y:S05]  /*6f30*/  BSYNC B1 ;  /* 0x0000000000017941 */ /* 0x000fea0003800000 */
.L_x_266:
        /* <DEDUP_REMOVED lines=10> */
.L_x_269:
[----:B------:R-:W-:Y:S05]  /*6fe0*/  BSYNC B1 ;  /* 0x0000000000017941 */ /* 0x000fea0003800000 */
.L_x_268:
        /* <DEDUP_REMOVED lines=9> */
.L_x_271:
[----:B------:R-:W-:Y:S05]  /*7080*/  BSYNC B1 ;  /* 0x0000000000017941 */ /* 0x000fea0003800000 */
.L_x_270:
        /* <DEDUP_REMOVED lines=9> */
.L_x_273:
[----:B------:R-:W-:Y:S05]  /*7120*/  BSYNC B1 ;  /* 0x0000000000017941 */ /* 0x000fea0003800000 */
.L_x_272:
        /* <DEDUP_REMOVED lines=10> */
.L_x_275:
[----:B------:R-:W-:Y:S05]  /*71d0*/  BSYNC B1 ;  /* 0x0000000000017941 */ /* 0x000fea0003800000 */
.L_x_274:
        /* <DEDUP_REMOVED lines=10> */
.L_x_277:
[----:B------:R-:W-:Y:S05]  /*7280*/  BSYNC B1 ;  /* 0x0000000000017941 */ /* 0x000fea0003800000 */
.L_x_276:
[----:B01--45:R-:W-:Y:S01]  /*7290*/  IMAD.U32 R6, R152, 0x10000, RZ ;  /* 0x0001000098067824 */ /* 0x033fe200078e00ff */
        /* <DEDUP_REMOVED lines=8> */
.L_x_279:
[----:B------:R-:W-:Y:S05]  /*7320*/  BSYNC B1 ;  /* 0x0000000000017941 */ /* 0x000fea0003800000 */
.L_x_278:
[----:B0-2--5:R-:W-:Y:S01]  /*7330*/  IMAD.U32 R4, R152, 0x10000, RZ ;  /* 0x0001000098047824 */ /* 0x025fe200078e00ff */
[----:B------:R-:W-:Y:S01]  /*7340*/  ISETP.GT.AND P0, PT, R0, 0x8, P0 ;  /* 0x000000080000780c */ /* 0x000fe20000704270 */
[----:B------:R-:W-:Y:S01]  /*7350*/  @P1 IMAD.MOV.U32 R5, RZ, RZ, R11 ;  /* 0x000000ffff051224 */ /* 0x000fe200078e000b */
[----:B------:R-:W-:Y:S01]  /*7360*/  BSSY B1, `(.L_x_280) ;  /* 0x0000008000017945 */ /* 0x000fe20003800000 */
[----:B------:R-:W-:Y:S01]  /*7370*/  FMUL R3, R4, R155 ;  /* 0x0000009b04037220 */ /* 0x000fe20000400000 */
[----:B------:R-:W-:-:S03]  /*7380*/  @P1 IMAD.MOV.U32 R4, RZ, RZ, R10 ;  /* 0x000000ffff041224 */ /* 0x000fc600078e000a */
[----:B------:R-:W-:-:S05]  /*7390*/  FFMA R3, R150, R154, R3 ;  /* 0x0000009a96037223 */ /* 0x000fca0000000003 */
[----:B------:R-:W-:-:S05]  /*73a0*/  F2FP.BF16.F32.PACK_AB R3, RZ, R3 ;  /* 0x00000003ff03723e */ /* 0x000fca00000010ff */
[----:B------:R0:W-:Y:S01]  /*73b0*/  @P1 STG.E.U16 desc[UR36][R4.64+0x1f0], R3 ;  /* 0x0001f00304001986 */ /* 0x0001e2000c101524 */
[----:B------:R-:W-:Y:S05]  /*73c0*/  @!P0 BRA `(.L_x_281) ;  /* 0x0000000000048947 */ /* 0x000fea0003800000 */
[----:B------:R2:W5:Y:S02]  /*73d0*/  LDG.E.LTC128B.U16 R152, desc[UR36][R8.64+0x1f2] ;  /* 0x0001f22408987981 */ /* 0x000564000c1e1520 */
.L_x_281:
[----:B------:R-:W-:Y:S05]  /*73e0*/  BSYNC B1 ;  /* 0x0000000000017941 */ /* 0x000fea0003800000 */
.L_x_280:
[----:B------:R-:W-:Y:S05]  /*73f0*/  @!P0 BRA `(.L_x_282) ;  /* 0x0000002400308947 */ /* 0x000fea0003800000 */
[----:B-----5:R-:W-:-:S04]  /*7400*/  IMAD.U32 R152, R152, 0x10000, RZ ;  /* 0x0001000098987824 */ /* 0x020fc800078e00ff */
[----:B------:R-:W-:-:S04]  /*7410*/  FMUL R152, R152, R155 ;  /* 0x0000009b98987220 */ /* 0x000fc80000400000 */
[----:B------:R-:W-:-:S05]  /*7420*/  FFMA R152, R151, R154, R152 ;  /* 0x0000009a97987223 */ /* 0x000fca0000000098 */
[----:B------:R-:W-:-:S05]  /*7430*/  F2FP.BF16.F32.PACK_AB R152, RZ, R152 ;  /* 0x00000098ff98723e */ /* 0x000fca00000010ff */
[----:B------:R4:W-:Y:S01]  /*7440*/  STG.E.U16 desc[UR36][R10.64+0x1f2], R152 ;  /* 0x0001f2980a007986 */ /* 0x0009e2000c101524 */
[----:B------:R-:W-:Y:S05]  /*7450*/  BRA `(.L_x_282) ;  /* 0x0000002400187947 */ /* 0x000fea0003800000 */
.L_x_29:
[----:B------:R-:W-:Y:S01]  /*7460*/  ISETP.GT.AND P0, PT, R3, 0x1, PT ;  /* 0x000000010300780c */ /* 0x000fe20003f04270 */
[----:B------:R-:W-:Y:S01]  /*7470*/  ULDC.64 UR4, c[0x0][0x5c0] ;  /* 0x0001700000047ab9 */ /* 0x000fe20000000a00 */
[-C--:B------:R-:W-:Y:S01]  /*7480*/  FMUL R24, R24, R154.reuse ;  /* 0x0000009a18187220 */ /* 0x080fe20000400000 */
[-C--:B------:R-:W-:Y:S01]  /*7490*/  FMUL R25, R25, R154.reuse ;  /* 0x0000009a19197220 */ /* 0x080fe20000400000 */
[----:B------:R-:W-:Y:S01]  /*74a0*/  ISETP.GT.AND P3, PT, R0, RZ, P0 ;  /* 0x000000ff0000720c */ /* 0x000fe20000764270 */
[-C--:B------:R-:W-:Y:S01]  /*74b0*/  FMUL R26, R26, R154.reuse ;  /* 0x0000009a1a1a7220 */ /* 0x080fe20000400000 */
[----:B------:R-:W-:Y:S01]  /*74c0*/  LEA R4, P4, R160, UR4, 0x1 ;  /* 0x00000004a0047c11 */ /* 0x000fe2000f8808ff */
[----:B------:R-:W-:Y:S01]  /*74d0*/  FMUL R27, R27, R154 ;  /* 0x0000009a1b1b7220 */ /* 0x000fe20000400000 */
[----:B------:R-:W-:Y:S01]  /*74e0*/  F2FP.BF16.F32.PACK_AB R24, RZ, R24 ;  /* 0x00000018ff18723e */ /* 0x000fe200000010ff */
[-C--:B------:R-:W-:Y:S01]  /*74f0*/  FMUL R28, R28, R154.reuse ;  /* 0x0000009a1c1c7220 */ /* 0x080fe20000400000 */
[----:B------:R-:W-:Y:S01]  /*7500*/  LEA.HI.X R5, R160, UR5, R169, 0x1, P4 ;  /* 0x00000005a0057c11 */ /* 0x000fe2000a0f0ca9 */
[-C--:B------:R-:W-:Y:S01]  /*7510*/  FMUL R29, R29, R154.reuse ;  /* 0x0000009a1d1d7220 */ /* 0x080fe20000400000 */
[----:B------:R-:W-:Y:S01]  /*7520*/  F2FP.BF16.F32.PACK_AB R25, RZ, R25 ;  /* 0x00000019ff19723e */ /* 0x000fe200000010ff */
[-C--:B------:R-:W-:Y:S01]  /*7530*/  FMUL R30, R30, R154.reuse ;  /* 0x0000009a1e1e7220 */ /* 0x080fe20000400000 */
[----:B------:R-:W-:Y:S01]  /*7540*/  SHF.L.U64.HI R11, R10, 0x4, R11 ;  /* 0x000000040a0b7819 */ /* 0x000fe2000001020b */
[----:B------:R-:W-:Y:S01]  /*7550*/  @P1 STG.E.U16 desc[UR36][R4.64], R24 ;  /* 0x0000001804001986 */ /* 0x000fe2000c101524 */
[----:B------:R-:W-:Y:S01]  /*7560*/  ISETP.GT.AND P1, PT, R3, 0x8, PT ;  /* 0x000000080300780c */ /* 0x000fe20003f24270 */
[----:B------:R-:W-:Y:S01]  /*7570*/  FMUL R31, R31, R154 ;  /* 0x0000009a1f1f7220 */ /* 0x000fe20000400000 */
[----:B------:R-:W-:Y:S01]  /*7580*/  ISETP.GT.AND P4, PT, R0, 0x8, P0 ;  /* 0x000000080000780c */ /* 0x000fe20000784270 */
[----:B------:R-:W-:Y:S01]  /*7590*/  @P3 STG.E.U16 desc[UR36][R4.64+0x2], R25 ;  /* 0x0000021904003986 */ /* 0x000fe2000c101524 */
[----:B------:R-:W-:Y:S01]  /*75a0*/  LEA R6, P3, R10, R4, 0x4 ;  /* 0x000000040a067211 */ /* 0x000fe200078620ff */
[-C--:B------:R-:W-:Y:S01]  /*75b0*/  FMUL R32, R32, R154.reuse ;  /* 0x0000009a20207220 */ /* 0x080fe20000400000 */
[C---:B------:R-:W-:Y:S01]  /*75c0*/  ISETP.GT.AND P2, PT, R0.reuse, 0x8, P2 ;  /* 0x000000080000780c */ /* 0x040fe20001744270 */
[-C--:B------:R-:W-:Y:S01]  /*75d0*/  FMUL R33, R33, R154.reuse ;  /* 0x0000009a21217220 */ /* 0x080fe20000400000 */
[----:B------:R-:W-:Y:S01]  /*75e0*/  ISETP.GT.AND P0, PT, R3, 0x9, PT ;  /* 0x000000090300780c */ /* 0x000fe20003f04270 */
[----:B------:R-:W-:Y:S01]  /*75f0*/  IMAD.X R7, R11, 0x1, R5, P3 ;  /* 0x000000010b077824 */ /* 0x000fe200018e0605 */
[----:B------:R-:W-:Y:S01]  /*7600*/  ISETP.GT.AND P5, PT, R0, RZ, P1 ;  /* 0x000000ff0000720c */ /* 0x000fe20000fa4270 */
[-C--:B------:R-:W-:Y:S01]  /*7610*/  FMUL R34, R34, R154.reuse ;  /* 0x0000009a22227220 */ /* 0x080fe20000400000 */
[----:B------:R-:W-:Y:S01]  /*7620*/  ISETP.GT.AND P3, PT, R0, RZ, P0 ;  /* 0x000000ff0000720c */ /* 0x000fe20000764270 */
[----:B------:R-:W-:Y:S01]  /*7630*/  FMUL R35, R35, R154 ;  /* 0x0000009a23237220 */ /* 0x000fe20000400000 */
[----:B------:R-:W-:Y:S01]  /*7640*/  F2FP.BF16.F32.PACK_AB R26, RZ, R26 ;  /* 0x0000001aff1a723e */ /* 0x000fe200000010ff */
[-C--:B------:R-:W-:Y:S01]  /*7650*/  FMUL R36, R36, R154.reuse ;  /* 0x0000009a24247220 */ /* 0x080fe20000400000 */
[----:B------:R-:W-:Y:S01]  /*7660*/  F2FP.BF16.F32.PACK_AB R27, RZ, R27 ;  /* 0x0000001bff1b723e */ /* 0x000fe200000010ff */
[----:B------:R-:W-:Y:S01]  /*7670*/  FMUL R37, R37, R154 ;  /* 0x0000009a25257220 */ /* 0x000fe20000400000 */
[----:B------:R-:W-:Y:S01]  /*7680*/  F2FP.BF16.F32.PACK_AB R28, RZ, R28 ;  /* 0x0000001cff1c723e */ /* 0x000fe200000010ff */
[----:B------:R-:W-:Y:S01]  /*7690*/  @P2 STG.E.U16 desc[UR36][R6.64], R26 ;  /* 0x0000001a06002986 */ /* 0x000fe2000c101524 */
[----:B------:R-:W-:Y:S01]  /*76a0*/  F2FP.BF16.F32.PACK_AB R29, RZ, R29 ;  /* 0x0000001dff1d723e */ /* 0x000fe200000010ff */
[-C--:B------:R-:W-:Y:S01]  /*76b0*/  FMUL R38, R38, R154.reuse ;  /* 0x0000009a26267220 */ /* 0x080fe20000400000 */
[C---:B------:R-:W-:Y:S01]  /*76c0*/  ISETP.GT.AND P2, PT, R0.reuse, 0x8, P1 ;  /* 0x000000080000780c */ /* 0x040fe20000f44270 */
[----:B------:R-:W-:Y:S01]  /*76d0*/  @P4 STG.E.U16 desc[UR36][R6.64+0x2], R27 ;  /* 0x0000021b06004986 */ /* 0x000fe2000c101524 */
[----:B------:R-:W-:Y:S01]  /*76e0*/  ISETP.GT.AND P1, PT, R3, 0x10, PT ;  /* 0x000000100300780c */ /* 0x000fe20003f24270 */
[----:B------:R-:W-:Y:S01]  /*76f0*/  FMUL R39, R39, R154 ;  /* 0x0000009a27277220 */ /* 0x000fe20000400000 */
[----:B------:R-:W-:Y:S01]  /*7700*/  F2FP.BF16.F32.PACK_AB R30, RZ, R30 ;  /* 0x0000001eff1e723e */ /* 0x000fe200000010ff */
[----:B------:R-:W-:Y:S01]  /*7710*/  @P5 STG.E.U16 desc[UR36][R4.64+0x10], R28 ;  /* 0x0000101c04005986 */ /* 0x000fe2000c101524 */
[----:B------:R-:W-:Y:S01]  /*7720*/  ISETP.GT.AND P4, PT, R0, RZ, P1 ;  /* 0x000000ff0000720c */ /* 0x000fe20000f84270 */
[-C--:B------:R-:W-:Y:S01]  /*7730*/  FMUL R40, R40, R154.reuse ;  /* 0x0000009a28287220 */ /* 0x080fe20000400000 */
[----:B------:R-:W-:Y:S01]  /*7740*/  F2FP.BF16.F32.PACK_AB R31, RZ, R31 ;  /* 0x0000001fff1f723e */ /* 0x000fe200000010ff */
[----:B------:R-:W-:Y:S01]  /*7750*/  @P3 STG.E.U16 desc[UR36][R4.64+0x12], R29 ;  /* 0x0000121d04003986 */ /* 0x000fe2000c101524 */
[----:B------:R-:W-:Y:S01]  /*7760*/  ISETP.GT.AND P3, PT, R0, 0x8, P0 ;  /* 0x000000080000780c */ /* 0x000fe20000764270 */
[----:B------:R-:W-:Y:S01]  /*7770*/  FMUL R41, R41, R154 ;  /* 0x0000009a29297220 */ /* 0x000fe20000400000 */
[----:B------:R-:W-:Y:S01]  /*7780*/  ISETP.GT.AND P0, PT, R3, 0x11, PT ;  /* 0x000000110300780c */ /* 0x000fe20003f04270 */
[----:B------:R-:W-:Y:S01]  /*7790*/  @P2 STG.E.U16 desc[UR36][R6.64+0x10], R30 ;  /* 0x0000101e06002986 */ /* 0x000fe2000c101524 */
[----:B------:R-:W-:Y:S01]  /*77a0*/  F2FP.BF16.F32.PACK_AB R32, RZ, R32 ;  /* 0x00000020ff20723e */ /* 0x000fe200000010ff */
[-C--:B------:R-:W-:Y:S01]  /*77b0*/  FMUL R42, R42, R154.reuse ;  /* 0x0000009a2a2a7220 */ /* 0x080fe20000400000 */
[C---:B------:R-:W-:Y:S01]  /*77c0*/  ISETP.GT.AND P5, PT, R0.reuse, RZ, P0 ;  /* 0x000000ff0000720c */ /* 0x040fe200007a4270 */
[-C--:B------:R-:W-:Y:S01]  /*77d0*/  FMUL R43, R43, R154.reuse ;  /* 0x0000009a2b2b7220 */ /* 0x080fe20000400000 */
[----:B------:R-:W-:Y:S01]  /*77e0*/  ISETP.GT.AND P2, PT, R0, 0x8, P1 ;  /* 0x000000080000780c */ /* 0x000fe20000f44270 */
[-C--:B------:R-:W-:Y:S01]  /*77f0*/  FMUL R44, R44, R154.reuse ;  /* 0x0000009a2c2c7220 */ /* 0x080fe20000400000 */
[----:B------:R-:W-:Y:S01]  /*7800*/  ISETP.GT.AND P1, PT, R3, 0x18, PT ;  /* 0x000000180300780c */ /* 0x000fe20003f24270 */
[-C--:B------:R-:W-:Y:S01]  /*7810*/  FMUL R45, R45, R154.reuse ;  /* 0x0000009a2d2d7220 */ /* 0x080fe20000400000 */
[----:B------:R-:W-:Y:S01]  /*7820*/  F2FP.BF16.F32.PACK_AB R33, RZ, R33 ;  /* 0x00000021ff21723e */ /* 0x000fe200000010ff */
[----:B------:R-:W-:Y:S01]  /*7830*/  @P3 STG.E.U16 desc[UR36][R6.64+0x12], R31 ;  /* 0x0000121f06003986 */ /* 0x000fe2000c101524 */
[----:B------:R-:W-:Y:S01]  /*7840*/  ISETP.GT.AND P3, PT, R0, 0x8, P0 ;  /* 0x000000080000780c */ /* 0x000fe20000764270 */
[-C--:B------:R-:W-:Y:S01]  /*7850*/  FMUL R46, R46, R154.reuse ;  /* 0x0000009a2e2e7220 */ /* 0x080fe20000400000 */
[----:B------:R-:W-:Y:S01]  /*7860*/  ISETP.GT.AND P0, PT, R3, 0x19, PT ;  /* 0x000000190300780c */ /* 0x000fe20003f04270 */
[----:B------:R-:W-:Y:S01]  /*7870*/  @P4 STG.E.U16 desc[UR36][R4.64+0x20], R32 ;  /* 0x0000202004004986 */ /* 0x000fe2000c101524 */
[C---:B------:R-:W-:Y:S01]  /*7880*/  ISETP.GT.AND P4, PT, R0.reuse, RZ, P1 ;  /* 0x000000ff0000720c */ /* 0x040fe20000f84270 */
[----:B------:R-:W-:Y:S01]  /*7890*/  FMUL R47, R47, R154 ;  /* 0x0000009a2f2f7220 */ /* 0x000fe20000400000 */
[----:B------:R-:W-:Y:S01]  /*78a0*/  F2FP.BF16.F32.PACK_AB R34, RZ, R34 ;  /* 0x00000022ff22723e */ /* 0x000fe200000010ff */
[----:B------:R-:W-:Y:S01]  /*78b0*/  @P5 STG.E.U16 desc[UR36][R4.64+0x22], R33 ;  /* 0x0000222104005986 */ /* 0x000fe2000c101524 */
[----:B------:R-:W-:Y:S01]  /*78c0*/  ISETP.GT.AND P5, PT, R0, RZ, P0 ;  /* 0x000000ff0000720c */ /* 0x000fe200007a4270 */
[----:B------:R-:W-:Y:S01]  /*78d0*/  FMUL R48, R48, R154 ;  /* 0x0000009a30307220 */ /* 0x000fe20000400000 */
[----:B------:R-:W-:Y:S01]  /*78e0*/  F2FP.BF16.F32.PACK_AB R35, RZ, R35 ;  /* 0x00000023ff23723e */ /* 0x000fe200000010ff */
[----:B------:R-:W-:Y:S01]  /*78f0*/  @P2 STG.E.U16 desc[UR36][R6.64+0x20], R34 ;  /* 0x0000202206002986 */ /* 0x000fe2000c101524 */
[----:B------:R-:W-:Y:S01]  /*7900*/  F2FP.BF16.F32.PACK_AB R36, RZ, R36 ;  /* 0x00000024ff24723e */ /* 0x000fe200000010ff */
[-C--:B------:R-:W-:Y:S01]  /*7910*/  FMUL R49, R49, R154.reuse ;  /* 0x0000009a31317220 */ /* 0x080fe20000400000 */
[----:B------:R-:W-:Y:S01]  /*7920*/  ISETP.GT.AND P2, PT, R0, 0x8, P1 ;  /* 0x000000080000780c */ /* 0x000fe20000f44270 */
[----:B------:R-:W-:Y:S01]  /*7930*/  @P3 STG.E.U16 desc[UR36][R6.64+0x22], R35 ;  /* 0x0000222306003986 */ /* 0x000fe2000c101524 */
[----:B------:R-:W-:Y:S01]  /*7940*/  ISETP.GT.AND P1, PT, R3, 0x20, PT ;  /* 0x000000200300780c */ /* 0x000fe20003f24270 */
[-C--:B------:R-:W-:Y:S01]  /*7950*/  FMUL R50, R50, R154.reuse ;  /* 0x0000009a32327220 */ /* 0x080fe20000400000 */
[----:B------:R-:W-:Y:S01]  /*7960*/  F2FP.BF16.F32.PACK_AB R37, RZ, R37 ;  /* 0x00000025ff25723e */ /* 0x000fe200000010ff */
[----:B------:R-:W-:Y:S01]  /*7970*/  @P4 STG.E.U16 desc[UR36][R4.64+0x30], R36 ;  /* 0x0000302404004986 */ /* 0x000fe2000c101524 */
[C---:B------:R-:W-:Y:S01]  /*7980*/  ISETP.GT.AND P3, PT, R0.reuse, 0x8, P0 ;  /* 0x000000080000780c */ /* 0x040fe20000764270 */
[-C--:B------:R-:W-:Y:S01]  /*7990*/  FMUL R51, R51, R154.reuse ;  /* 0x0000009a33337220 */ /* 0x080fe20000400000 */
[----:B------:R-:W-:Y:S01]  /*79a0*/  ISETP.GT.AND P0, PT, R3, 0x21, PT ;  /* 0x000000210300780c */ /* 0x000fe20003f04270 */
[----:B------:R-:W-:Y:S01]  /*79b0*/  @P5 STG.E.U16 desc[UR36][R4.64+0x32], R37 ;  /* 0x0000322504005986 */ /* 0x000fe2000c101524 */
[----:B------:R-:W-:Y:S01]  /*79c0*/  ISETP.GT.AND P4, PT, R0, RZ, P1 ;  /* 0x000000ff0000720c */ /* 0x000fe20000f84270 */
[----:B------:R-:W-:Y:S01]  /*79d0*/  FMUL R52, R52, R154 ;  /* 0x0000009a34347220 */ /* 0x000fe20000400000 */
[----:B------:R-:W-:Y:S01]  /*79e0*/  F2FP.BF16.F32.PACK_AB R38, RZ, R38 ;  /* 0x00000026ff26723e */ /* 0x000fe200000010ff */
[-C--:B------:R-:W-:Y:S01]  /*79f0*/  FMUL R53, R53, R154.reuse ;  /* 0x0000009a35357220 */ /* 0x080fe20000400000 */
        /* <DEDUP_REMOVED lines=325> */
[----:B------:R-:W-:Y:S01]  /*8e50*/  FMUL R151, R151, R154 ;  /* 0x0000009a97977220 */ /* 0x000fe20000400000 */
[----:B------:R-:W-:Y:S01]  /*8e60*/  ISETP.GT.AND P2, PT, R0, 0x8, P1 ;  /* 0x000000080000780c */ /* 0x000fe20000f44270 */
[----:B------:R-:W-:Y:S01]  /*8e70*/  @P3 STG.E.U16 desc[UR36][R6.64+0x132], R103 ;  /* 0x0001326706003986 */ /* 0x000fe2000c101524 */
[----:B------:R-:W-:-:S02]  /*8e80*/  ISETP.GT.AND P1, PT, R3, 0xa8, PT ;  /* 0x000000a80300780c */ /* 0x000fc40003f24270 */
[----:B------:R-:W-:Y:S01]  /*8e90*/  F2FP.BF16.F32.PACK_AB R105, RZ, R105 ;  /* 0x00000069ff69723e */ /* 0x000fe200000010ff */
[----:B------:R-:W-:Y:S01]  /*8ea0*/  @P4 STG.E.U16 desc[UR36][R4.64+0x140], R104 ;  /* 0x0001406804004986 */ /* 0x000fe2000c101524 */
[C---:B------:R-:W-:Y:S02]  /*8eb0*/  ISETP.GT.AND P3, PT, R0.reuse, 0x8, P0 ;  /* 0x000000080000780c */ /* 0x040fe40000764270 */
[----:B------:R-:W-:Y:S01]  /*8ec0*/  ISETP.GT.AND P0, PT, R3, 0xa9, PT ;  /* 0x000000a90300780c */ /* 0x000fe20003f04270 */
[----:B------:R-:W-:Y:S01]  /*8ed0*/  @P5 STG.E.U16 desc[UR36][R4.64+0x142], R105 ;  /* 0x0001426904005986 */ /* 0x000fe2000c101524 */
[C---:B------:R-:W-:Y:S02]  /*8ee0*/  ISETP.GT.AND P4, PT, R0.reuse, RZ, P1 ;  /* 0x000000ff0000720c */ /* 0x040fe40000f84270 */
[----:B------:R-:W-:Y:S02]  /*8ef0*/  F2FP.BF16.F32.PACK_AB R106, RZ, R106 ;  /* 0x0000006aff6a723e */ /* 0x000fe400000010ff */
[----:B------:R-:W-:-:S02]  /*8f00*/  ISETP.GT.AND P5, PT, R0, RZ, P0 ;  /* 0x000000ff0000720c */ /* 0x000fc400007a4270 */
[----:B------:R-:W-:Y:S01]  /*8f10*/  F2FP.BF16.F32.PACK_AB R107, RZ, R107 ;  /* 0x0000006bff6b723e */ /* 0x000fe200000010ff */
[----:B------:R-:W-:Y:S01]  /*8f20*/  @P2 STG.E.U16 desc[UR36][R6.64+0x140], R106 ;  /* 0x0001406a06002986 */ /* 0x000fe2000c101524 */
[----:B------:R-:W-:Y:S02]  /*8f30*/  F2FP.BF16.F32.PACK_AB R108, RZ, R108 ;  /* 0x0000006cff6c723e */ /* 0x000fe400000010ff */
[C---:B------:R-:W-:Y:S01]  /*8f40*/  ISETP.GT.AND P2, PT, R0.reuse, 0x8, P1 ;  /* 0x000000080000780c */ /* 0x040fe20000f44270 */
[----:B------:R-:W-:Y:S01]  /*8f50*/  @P3 STG.E.U16 desc[UR36][R6.64+0x142], R107 ;  /* 0x0001426b06003986 */ /* 0x000fe2000c101524 */
[----:B------:R-:W-:Y:S02]  /*8f60*/  ISETP.GT.AND P1, PT, R3, 0xb0, PT ;  /* 0x000000b00300780c */ /* 0x000fe40003f24270 */
[----:B------:R-:W-:Y:S01]  /*8f70*/  F2FP.BF16.F32.PACK_AB R109, RZ, R109 ;  /* 0x0000006dff6d723e */ /* 0x000fe200000010ff */
[----:B------:R-:W-:Y:S01]  /*8f80*/  @P4 STG.E.U16 desc[UR36][R4.64+0x150], R108 ;  /* 0x0001506c04004986 */ /* 0x000fe2000c101524 */
[----:B------:R-:W-:-:S02]  /*8f90*/  ISETP.GT.AND P3, PT, R0, 0x8, P0 ;  /* 0x000000080000780c */ /* 0x000fc40000764270 */
[----:B------:R-:W-:Y:S01]  /*8fa0*/  ISETP.GT.AND P0, PT, R3, 0xb1, PT ;  /* 0x000000b10300780c */ /* 0x000fe20003f04270 */
[----:B------:R-:W-:Y:S01]  /*8fb0*/  @P5 STG.E.U16 desc[UR36][R4.64+0x152], R109 ;  /* 0x0001526d04005986 */ /* 0x000fe2000c101524 */
[C---:B------:R-:W-:Y:S02]  /*8fc0*/  ISETP.GT.AND P4, PT, R0.reuse, RZ, P1 ;  /* 0x000000ff0000720c */ /* 0x040fe40000f84270 */
[----:B------:R-:W-:Y:S02]  /*8fd0*/  F2FP.BF16.F32.PACK_AB R110, RZ, R110 ;  /* 0x0000006eff6e723e */ /* 0x000fe400000010ff */
[----:B------:R-:W-:Y:S02]  /*8fe0*/  ISETP.GT.AND P5, PT, R0, RZ, P0 ;  /* 0x000000ff0000720c */ /* 0x000fe400007a4270 */
[----:B------:R-:W-:Y:S01]  /*8ff0*/  F2FP.BF16.F32.PACK_AB R111, RZ, R111 ;  /* 0x0000006fff6f723e */ /* 0x000fe200000010ff */
[----:B------:R-:W-:Y:S01]  /*9000*/  @P2 STG.E.U16 desc[UR36][R6.64+0x150], R110 ;  /* 0x0001506e06002986 */ /* 0x000fe2000c101524 */
[----:B------:R-:W-:-:S02]  /*9010*/  F2FP.BF16.F32.PACK_AB R112, RZ, R112 ;  /* 0x00000070ff70723e */ /* 0x000fc400000010ff */
[C---:B------:R-:W-:Y:S01]  /*9020*/  ISETP.GT.AND P2, PT, R0.reuse, 0x8, P1 ;  /* 0x000000080000780c */ /* 0x040fe20000f44270 */
[----:B------:R-:W-:Y:S01]  /*9030*/  @P3 STG.E.U16 desc[UR36][R6.64+0x152], R111 ;  /* 0x0001526f06003986 */ /* 0x000fe2000c101524 */
[C---:B------:R-:W-:Y:S02]  /*9040*/  ISETP.GT.AND P1, PT, R3.reuse, 0xb8, PT ;  /* 0x000000b80300780c */ /* 0x040fe40003f24270 */
[----:B------:R-:W-:Y:S01]  /*9050*/  F2FP.BF16.F32.PACK_AB R113, RZ, R113 ;  /* 0x00000071ff71723e */ /* 0x000fe200000010ff */
[----:B------:R-:W-:Y:S01]  /*9060*/  @P4 STG.E.U16 desc[UR36][R4.64+0x160], R112 ;  /* 0x0001607004004986 */ /* 0x000fe2000c101524 */
[C---:B------:R-:W-:Y:S02]  /*9070*/  ISETP.GT.AND P3, PT, R0.reuse, 0x8, P0 ;  /* 0x000000080000780c */ /* 0x040fe40000764270 */
[----:B------:R-:W-:Y:S01]  /*9080*/  ISETP.GT.AND P0, PT, R3, 0xb9, PT ;  /* 0x000000b90300780c */ /* 0x000fe20003f04270 */
[----:B------:R-:W-:Y:S01]  /*9090*/  @P5 STG.E.U16 desc[UR36][R4.64+0x162], R113 ;  /* 0x0001627104005986 */ /* 0x000fe2000c101524 */
[----:B------:R-:W-:-:S02]  /*90a0*/  ISETP.GT.AND P4, PT, R0, RZ, P1 ;  /* 0x000000ff0000720c */ /* 0x000fc40000f84270 */
[----:B------:R-:W-:Y:S02]  /*90b0*/  F2FP.BF16.F32.PACK_AB R114, RZ, R114 ;  /* 0x00000072ff72723e */ /* 0x000fe400000010ff */
[C---:B------:R-:W-:Y:S02]  /*90c0*/  ISETP.GT.AND P5, PT, R0.reuse, RZ, P0 ;  /* 0x000000ff0000720c */ /* 0x040fe400007a4270 */
[----:B------:R-:W-:Y:S01]  /*90d0*/  F2FP.BF16.F32.PACK_AB R115, RZ, R115 ;  /* 0x00000073ff73723e */ /* 0x000fe200000010ff */
[----:B------:R-:W-:Y:S01]  /*90e0*/  @P2 STG.E.U16 desc[UR36][R6.64+0x160], R114 ;  /* 0x0001607206002986 */ /* 0x000fe2000c101524 */
[----:B------:R-:W-:Y:S02]  /*90f0*/  F2FP.BF16.F32.PACK_AB R116, RZ, R116 ;  /* 0x00000074ff74723e */ /* 0x000fe400000010ff */
        /* <DEDUP_REMOVED lines=65> */
[----:B------:R-:W-:Y:S02]  /*9510*/  ISETP.GT.AND P5, PT, R0, RZ, P0 ;  /* 0x000000ff0000720c */ /* 0x000fe400007a4270 */
[----:B------:R-:W-:Y:S02]  /*9520*/  F2FP.BF16.F32.PACK_AB R134, RZ, R134 ;  /* 0x00000086ff86723e */ /* 0x000fe400000010ff */
[----:B------:R-:W-:Y:S02]  /*9530*/  F2FP.BF16.F32.PACK_AB R135, RZ, R135 ;  /* 0x00000087ff87723e */ /* 0x000fe400000010ff */
[----:B------:R-:W-:Y:S01]  /*9540*/  F2FP.BF16.F32.PACK_AB R136, RZ, R136 ;  /* 0x00000088ff88723e */ /* 0x000fe200000010ff */
[----:B------:R-:W-:Y:S01]  /*9550*/  @P2 STG.E.U16 desc[UR36][R6.64+0x1b0], R134 ;  /* 0x0001b08606002986 */ /* 0x000fe2000c101524 */
[----:B------:R-:W-:-:S02]  /*9560*/  F2FP.BF16.F32.PACK_AB R137, RZ, R137 ;  /* 0x00000089ff89723e */ /* 0x000fc400000010ff */
[C---:B------:R-:W-:Y:S01]  /*9570*/  ISETP.GT.AND P1, PT, R0.reuse, 0x8, P1 ;  /* 0x000000080000780c */ /* 0x040fe20000f24270 */
[----:B------:R-:W-:Y:S01]  /*9580*/  @P3 STG.E.U16 desc[UR36][R6.64+0x1b2], R135 ;  /* 0x0001b28706003986 */ /* 0x000fe2000c101524 */
[C---:B------:R-:W-:Y:S02]  /*9590*/  ISETP.GT.AND P2, PT, R0.reuse, 0x8, P0 ;  /* 0x000000080000780c */ /* 0x040fe40000744270 */
[C---:B------:R-:W-:Y:S01]  /*95a0*/  ISETP.GT.AND P0, PT, R3.reuse, 0xe9, PT ;  /* 0x000000e90300780c */ /* 0x040fe20003f04270 */
[----:B------:R-:W-:Y:S01]  /*95b0*/  @P4 STG.E.U16 desc[UR36][R4.64+0x1c0], R136 ;  /* 0x0001c08804004986 */ /* 0x000fe2000c101524 */
[----:B------:R-:W-:Y:S02]  /*95c0*/  ISETP.GT.AND P4, PT, R3, 0xe8, PT ;  /* 0x000000e80300780c */ /* 0x000fe40003f84270 */
[----:B------:R-:W-:Y:S01]  /*95d0*/  F2FP.BF16.F32.PACK_AB R138, RZ, R138 ;  /* 0x0000008aff8a723e */ /* 0x000fe200000010ff */
[----:B------:R-:W-:Y:S01]  /*95e0*/  @P5 STG.E.U16 desc[UR36][R4.64+0x1c2], R137 ;  /* 0x0001c28904005986 */ /* 0x000fe2000c101524 */
[----:B------:R-:W-:-:S02]  /*95f0*/  ISETP.GT.AND P5, PT, R0, RZ, P4 ;  /* 0x000000ff0000720c */ /* 0x000fc400027a4270 */
[----:B------:R-:W-:Y:S01]  /*9600*/  F2FP.BF16.F32.PACK_AB R139, RZ, R139 ;  /* 0x0000008bff8b723e */ /* 0x000fe200000010ff */
[----:B------:R-:W-:Y:S01]  /*9610*/  @P1 STG.E.U16 desc[UR36][R6.64+0x1c0], R138 ;  /* 0x0001c08a06001986 */ /* 0x000fe2000c101524 */
[----:B------:R-:W-:Y:S02]  /*9620*/  F2FP.BF16.F32.PACK_AB R140, RZ, R140 ;  /* 0x0000008cff8c723e */ /* 0x000fe400000010ff */
[C---:B------:R-:W-:Y:S01]  /*9630*/  ISETP.GT.AND P3, PT, R0.reuse, RZ, P0 ;  /* 0x000000ff0000720c */ /* 0x040fe20000764270 */
[----:B------:R-:W-:Y:S01]  /*9640*/  @P2 STG.E.U16 desc[UR36][R6.64+0x1c2], R139 ;  /* 0x0001c28b06002986 */ /* 0x000fe2000c101524 */
[C---:B------:R-:W-:Y:S02]  /*9650*/  ISETP.GT.AND P4, PT, R0.reuse, 0x8, P4 ;  /* 0x000000080000780c */ /* 0x040fe40002784270 */
[----:B------:R-:W-:Y:S02]  /*9660*/  F2FP.BF16.F32.PACK_AB R141, RZ, R141 ;  /* 0x0000008dff8d723e */ /* 0x000fe400000010ff */
[----:B------:R-:W-:Y:S01]  /*9670*/  F2FP.BF16.F32.PACK_AB R142, RZ, R142 ;  /* 0x0000008eff8e723e */ /* 0x000fe200000010ff */
[----:B------:R-:W-:Y:S01]  /*9680*/  @P5 STG.E.U16 desc[UR36][R4.64+0x1d0], R140 ;  /* 0x0001d08c04005986 */ /* 0x000fe2000c101524 */
[----:B------:R-:W-:-:S02]  /*9690*/  ISETP.GT.AND P5, PT, R0, 0x8, P0 ;  /* 0x000000080000780c */ /* 0x000fc400007a4270 */
[----:B------:R-:W-:Y:S02]  /*96a0*/  F2FP.BF16.F32.PACK_AB R143, RZ, R143 ;  /* 0x0000008fff8f723e */ /* 0x000fe400000010ff */
[C---:B------:R-:W-:Y:S01]  /*96b0*/  ISETP.GT.AND P0, PT, R3.reuse, 0xf1, PT ;  /* 0x000000f10300780c */ /* 0x040fe20003f04270 */
[----:B------:R-:W-:Y:S01]  /*96c0*/  @P3 STG.E.U16 desc[UR36][R4.64+0x1d2], R141 ;  /* 0x0001d28d04003986 */ /* 0x000fe2000c101524 */
[----:B------:R-:W-:Y:S02]  /*96d0*/  ISETP.GT.AND P3, PT, R3, 0xf0, PT ;  /* 0x000000f00300780c */ /* 0x000fe40003f64270 */
[----:B------:R-:W-:Y:S01]  /*96e0*/  F2FP.BF16.F32.PACK_AB R144, RZ, R144 ;  /* 0x00000090ff90723e */ /* 0x000fe200000010ff */
[----:B------:R-:W-:Y:S01]  /*96f0*/  @P4 STG.E.U16 desc[UR36][R6.64+0x1d0], R142 ;  /* 0x0001d08e06004986 */ /* 0x000fe2000c101524 */
[C---:B------:R-:W-:Y:S02]  /*9700*/  ISETP.GT.AND P4, PT, R0.reuse, RZ, P3 ;  /* 0x000000ff0000720c */ /* 0x040fe40001f84270 */
[----:B------:R-:W-:Y:S01]  /*9710*/  F2FP.BF16.F32.PACK_AB R145, RZ, R145 ;  /* 0x00000091ff91723e */ /* 0x000fe200000010ff */
[----:B------:R-:W-:Y:S01]  /*9720*/  @P5 STG.E.U16 desc[UR36][R6.64+0x1d2], R143 ;  /* 0x0001d28f06005986 */ /* 0x000fe2000c101524 */
[----:B------:R-:W-:-:S02]  /*9730*/  ISETP.GT.AND P5, PT, R0, RZ, P0 ;  /* 0x000000ff0000720c */ /* 0x000fc400007a4270 */
[C---:B------:R-:W-:Y:S02]  /*9740*/  ISETP.GT.AND P2, PT, R3.reuse, 0xf8, PT ;  /* 0x000000f80300780c */ /* 0x040fe40003f44270 */
[----:B------:R-:W-:Y:S02]  /*9750*/  ISETP.GT.AND P1, PT, R3, 0xf9, PT ;  /* 0x000000f90300780c */ /* 0x000fe40003f24270 */
[C---:B------:R-:W-:Y:S02]  /*9760*/  ISETP.GT.AND P3, PT, R0.reuse, 0x8, P3 ;  /* 0x000000080000780c */ /* 0x040fe40001f64270 */
[C---:B------:R-:W-:Y:S01]  /*9770*/  ISETP.GT.AND P0, PT, R0.reuse, 0x8, P0 ;  /* 0x000000080000780c */ /* 0x040fe20000704270 */
[----:B------:R-:W-:Y:S01]  /*9780*/  @P4 STG.E.U16 desc[UR36][R4.64+0x1e0], R144 ;  /* 0x0001e09004004986 */ /* 0x000fe2000c101524 */
[C---:B------:R-:W-:Y:S02]  /*9790*/  ISETP.GT.AND P4, PT, R0.reuse, RZ, P1 ;  /* 0x000000ff0000720c */ /* 0x040fe40000f84270 */
[----:B------:R-:W-:Y:S01]  /*97a0*/  F2FP.BF16.F32.PACK_AB R146, RZ, R146 ;  /* 0x00000092ff92723e */ /* 0x000fe200000010ff */
[----:B------:R-:W-:Y:S01]  /*97b0*/  @P5 STG.E.U16 desc[UR36][R4.64+0x1e2], R145 ;  /* 0x0001e29104005986 */ /* 0x000fe2000c101524 */
[----:B------:R-:W-:-:S02]  /*97c0*/  ISETP.GT.AND P5, PT, R0, RZ, P2 ;  /* 0x000000ff0000720c */ /* 0x000fc400017a4270 */
[C---:B------:R-:W-:Y:S02]  /*97d0*/  ISETP.GT.AND P2, PT, R0.reuse, 0x8, P2 ;  /* 0x000000080000780c */ /* 0x040fe40001744270 */
[----:B------:R-:W-:Y:S01]  /*97e0*/  F2FP.BF16.F32.PACK_AB R147, RZ, R147 ;  /* 0x00000093ff93723e */ /* 0x000fe200000010ff */
[----:B------:R-:W-:Y:S01]  /*97f0*/  @P3 STG.E.U16 desc[UR36][R6.64+0x1e0], R146 ;  /* 0x0001e09206003986 */ /* 0x000fe2000c101524 */
[----:B------:R-:W-:Y:S02]  /*9800*/  ISETP.GT.AND P1, PT, R0, 0x8, P1 ;  /* 0x000000080000780c */ /* 0x000fe40000f24270 */
[----:B------:R-:W-:Y:S01]  /*9810*/  F2FP.BF16.F32.PACK_AB R148, RZ, R148 ;  /* 0x00000094ff94723e */ /* 0x000fe200000010ff */
[----:B------:R-:W-:Y:S01]  /*9820*/  @P0 STG.E.U16 desc[UR36][R6.64+0x1e2], R147 ;  /* 0x0001e29306000986 */ /* 0x000fe2000c101524 */
[----:B------:R-:W-:Y:S02]  /*9830*/  F2FP.BF16.F32.PACK_AB R149, RZ, R149 ;  /* 0x00000095ff95723e */ /* 0x000fe400000010ff */
[----:B------:R-:W-:Y:S01]  /*9840*/  F2FP.BF16.F32.PACK_AB R150, RZ, R150 ;  /* 0x00000096ff96723e */ /* 0x000fe200000010ff */
[----:B------:R-:W-:Y:S01]  /*9850*/  @P5 STG.E.U16 desc[UR36][R4.64+0x1f0], R148 ;  /* 0x0001f09404005986 */ /* 0x000fe2000c101524 */
[----:B------:R-:W-:-:S03]  /*9860*/  F2FP.BF16.F32.PACK_AB R151, RZ, R151 ;  /* 0x00000097ff97723e */ /* 0x000fc600000010ff */
[----:B------:R0:W-:Y:S02]  /*9870*/  @P4 STG.E.U16 desc[UR36][R4.64+0x1f2], R149 ;  /* 0x0001f29504004986 */ /* 0x0001e4000c101524 */
[----:B0-----:R-:W-:Y:S02]  /*9880*/  @P2 IMAD.MOV.U32 R4, RZ, RZ, R6 ;  /* 0x000000ffff042224 */ /* 0x001fe400078e0006 */
[----:B------:R-:W-:-:S05]  /*9890*/  @P2 IMAD.MOV.U32 R5, RZ, RZ, R7 ;  /* 0x000000ffff052224 */ /* 0x000fca00078e0007 */
[----:B------:R0:W-:Y:S04]  /*98a0*/  @P2 STG.E.U16 desc[UR36][R4.64+0x1f0], R150 ;  /* 0x0001f09604002986 */ /* 0x0001e8000c101524 */
[----:B------:R0:W-:Y:S02]  /*98b0*/  @P1 STG.E.U16 desc[UR36][R6.64+0x1f2], R151 ;  /* 0x0001f29706001986 */ /* 0x0001e4000c101524 */
.L_x_282:
[----:B------:R-:W-:Y:S05]  /*98c0*/  BSYNC B0 ;  /* 0x0000000000007941 */ /* 0x000fea0003800000 */
.L_x_28:
[----:B------:R-:W-:Y:S01]  /*98d0*/  ULDC UR4, c[0x0][0xc] ;  /* 0x0000030000047ab9 */ /* 0x000fe20000000800 */
[----:B------:R-:W-:Y:S01]  /*98e0*/  ULDC UR5, c[0x0][0x10] ;  /* 0x0000040000057ab9 */ /* 0x000fe20000000800 */
[----:B0-----:R-:W0:Y:S01]  /*98f0*/  LDC R3, c[0x0][0x14] ;  /* 0x00000500ff037b82 */ /* 0x001e220000000800 */
[----:B------:R-:W-:Y:S01]  /*9900*/  UIMAD.WIDE.U32 UR4, UR4, UR5, URZ ;  /* 0x00000005040472a5 */ /* 0x000fe2000f8e003f */
[----:B------:R-:W-:Y:S01]  /*9910*/  PRMT R0, RZ, 0x7610, R0 ;  /* 0x00007610ff007816 */ /* 0x000fe20000000000 */
[----:B----45:R-:W-:Y:S02]  /*9920*/  IMAD.MOV.U32 R152, RZ, RZ, -0x1 ;  /* 0xffffffffff987424 */ /* 0x030fe400078e00ff */
[----:B------:R-:W-:Y:S02]  /*9930*/  IMAD.MOV.U32 R23, RZ, RZ, -0x1 ;  /* 0xffffffffff177424 */ /* 0x000fe400078e00ff */
[----:B0-----:R-:W-:-:S04]  /*9940*/  IMAD.WIDE.U32 R16, R3, UR4, R16 ;  /* 0x0000000403107c25 */ /* 0x001fc8000f8e0010 */
[----:B------:R-:W-:Y:S01]  /*9950*/  IMAD R3, R3, UR5, RZ ;  /* 0x0000000503037c24 */ /* 0x000fe2000f8e02ff */
[----:B------:R-:W-:Y:S02]  /*9960*/  ULDC.64 UR4, c[0x0][0x650] ;  /* 0x0001940000047ab9 */ /* 0x000fe40000000a00 */
[----:B------:R-:W-:Y:S01]  /*9970*/  ISETP.GE.U32.AND P0, PT, R16, UR4, PT ;  /* 0x0000000410007c0c */ /* 0x000fe2000bf06070 */
[----:B------:R-:W-:-:S05]  /*9980*/  IMAD.IADD R17, R17, 0x1, R3 ;  /* 0x0000000111117824 */ /* 0x000fca00078e0203 */
[----:B------:R-:W-:-:S13]  /*9990*/  ISETP.GE.U32.AND.EX P0, PT, R17, UR5, PT, P0 ;  /* 0x0000000511007c0c */ /* 0x000fda000bf06100 */
[----:B------:R-:W-:Y:S05]  /*99a0*/  @P0 BRA `(.L_x_283) ;  /* 0x0000000400640947 */ /* 0x000fea0003800000 */
[----:B------:R-:W0:Y:S01]  /*99b0*/  S2R R12, SR_CTAID.X ;  /* 0x00000000000c7919 */ /* 0x000e220000002500 */
[----:B------:R-:W4:Y:S01]  /*99c0*/  LDC.64 R10, c[0x0][0x628] ;  /* 0x00018a00ff0a7b82 */ /* 0x000f220000000a00 */
[----:B------:R-:W-:Y:S01]  /*99d0*/  ULDC UR4, c[0x0][0x150] ;  /* 0x0000540000047ab9 */ /* 0x000fe20000000800 */
[----:B-123--:R-:W-:Y:S01]  /*99e0*/  IMAD.MOV.U32 R8, RZ, RZ, R16 ;  /* 0x000000ffff087224 */ /* 0x00efe200078e0010 */
[----:B------:R-:W1:Y:S01]  /*99f0*/  S2R R24, SR_CTAID.Y ;  /* 0x0000000000187919 */ /* 0x000e620000002600 */
[----:B------:R-:W-:-:S04]  /*9a00*/  IMAD.MOV.U32 R9, RZ, RZ, R17 ;  /* 0x000000ffff097224 */ /* 0x000fc800078e0011 */
[----:B------:R-:W2:Y:S08]  /*9a10*/  LDC R21, c[0x0][0x144] ;  /* 0x00005100ff157b82 */ /* 0x000eb00000000800 */
[----:B------:R-:W3:Y:S08]  /*9a20*/  LDC R0, c[0x0][0x630] ;  /* 0x00018c00ff007b82 */ /* 0x000ef00000000800 */
[----:B------:R-:W1:Y:S01]  /*9a30*/  LDC.64 R14, c[0x0][0x620] ;  /* 0x00018800ff0e7b82 */ /* 0x000e620000000a00 */
[----:B----4-:R-:W-:-:S04]  /*9a40*/  ISETP.NE.U32.AND P0, PT, R10, RZ, PT ;  /* 0x000000ff0a00720c */ /* 0x010fc80003f05070 */
[----:B------:R-:W-:Y:S02]  /*9a50*/  ISETP.NE.AND.EX P0, PT, R11, RZ, PT, P0 ;  /* 0x000000ff0b00720c */ /* 0x000fe40003f05300 */
[----:B0-----:R-:W-:-:S05]  /*9a60*/  I2FP.F32.U32 R3, R12 ;  /* 0x0000000c00037245 */ /* 0x001fca0000201000 */
[----:B------:R-:W-:-:S04]  /*9a70*/  FMUL R3, R3, UR4 ;  /* 0x0000000403037c20 */ /* 0x000fc80008400000 */
[----:B------:R0:W4:Y:S02]  /*9a80*/  F2I.U32.TRUNC.NTZ R20, R3 ;  /* 0x0000000300147305 */ /* 0x000124000020f000 */
[----:B--23--:R-:W-:Y:S05]  /*9a90*/  @!P0 BRA `(.L_x_284) ;  /* 0x0000000000288947 */ /* 0x00cfea0003800000 */
[----:B0-----:R-:W0:Y:S02]  /*9aa0*/  LDC R3, c[0x0][0x634] ;  /* 0x00018d00ff037b82 */ /* 0x001e240000000800 */
        /* <DEDUP_REMOVED lines=9> */
.L_x_284:
[----:B------:R-:W2:Y:S01]  /*9b40*/  LDC.64 R30, c[0x0][0x640] ;  /* 0x00019000ff1e7b82 */ /* 0x000ea20000000a00 */
[-CC-:B------:R-:W-:Y:S01]  /*9b50*/  SHF.R.U64 R23, R8, R0.reuse, R9.reuse ;  /* 0x0000000008177219 */ /* 0x180fe20000001209 */
[----:B----4-:R-:W-:Y:S01]  /*9b60*/  IMAD.MOV R20, RZ, RZ, -R20 ;  /* 0x000000ffff147224 */ /* 0x010fe200078e0a14 */
[----:B------:R-:W-:Y:S01]  /*9b70*/  SHF.R.U32.HI R0, RZ, R0, R9 ;  /* 0x00000000ff007219 */ /* 0x000fe20000011609 */
[----:B------:R-:W-:Y:S01]  /*9b80*/  ULDC UR4, c[0x0][0x154] ;  /* 0x0000550000047ab9 */ /* 0x000fe20000000800 */
[----:B0-----:R-:W-:Y:S01]  /*9b90*/  IADD3 R3, P0, RZ, -R23, RZ ;  /* 0x80000017ff037210 */ /* 0x001fe20007f1e0ff */
[----:B------:R-:W-:Y:S02]  /*9ba0*/  IMAD R26, R21, R20, R12 ;  /* 0x00000014151a7224 */ /* 0x000fe400078e020c */
[----:B------:R-:W0:Y:S01]  /*9bb0*/  LDC R6, c[0x0][0x618] ;  /* 0x00018600ff067b82 */ /* 0x000e220000000800 */
[----:B------:R-:W-:Y:S02]  /*9bc0*/  IMAD.MOV.U32 R7, RZ, RZ, 0x1 ;  /* 0x00000001ff077424 */ /* 0x000fe400078e00ff */
[----:B------:R-:W-:-:S04]  /*9bd0*/  IMAD.X R5, RZ, RZ, ~R0, P0 ;  /* 0x000000ffff057224 */ /* 0x000fc800000e0e00 */
[-C--:B-1----:R-:W-:Y:S01]  /*9be0*/  IMAD R0, R5, R14.reuse, RZ ;  /* 0x0000000e05007224 */ /* 0x082fe200078e02ff */
[----:B------:R-:W1:Y:S01]  /*9bf0*/  LDC R8, c[0x0][0x608] ;  /* 0x00018200ff087b82 */ /* 0x000e620000000800 */
[----:B------:R-:W-:-:S04]  /*9c00*/  IMAD.WIDE.U32 R4, R3, R14, R16 ;  /* 0x0000000e03047225 */ /* 0x000fc800078e0010 */
[----:B------:R-:W-:Y:S01]  /*9c10*/  IMAD R3, R3, R15, R0 ;  /* 0x0000000f03037224 */ /* 0x000fe200078e0200 */
[----:B------:R-:W-:Y:S02]  /*9c20*/  I2FP.F32.U32 R0, R24 ;  /* 0x0000001800007245 */ /* 0x000fe40000201000 */
[----:B------:R-:W3:Y:S01]  /*9c30*/  LDC R28, c[0x0][0x658] ;  /* 0x00019600ff1c7b82 */ /* 0x000ee20000000800 */
[----:B------:R-:W-:Y:S01]  /*9c40*/  IMAD.IADD R3, R5, 0x1, R3 ;  /* 0x0000000105037824 */ /* 0x000fe200078e0203 */
[----:B--2---:R-:W-:Y:S01]  /*9c50*/  ISETP.NE.U32.AND P0, PT, R30, RZ, PT ;  /* 0x000000ff1e00720c */ /* 0x004fe20003f05070 */
[----:B------:R-:W-:Y:S01]  /*9c60*/  FMUL R0, R0, UR4 ;  /* 0x0000000400007c20 */ /* 0x000fe20008400000 */
[----:B------:R-:W-:Y:S02]  /*9c70*/  IMAD.MOV.U32 R5, RZ, RZ, -0x1 ;  /* 0xffffffffff057424 */ /* 0x000fe400078e00ff */
[----:B------:R-:W-:Y:S01]  /*9c80*/  ISETP.NE.AND.EX P0, PT, R31, RZ, PT, P0 ;  /* 0x000000ff1f00720c */ /* 0x000fe20003f05300 */
[----:B------:R2:W4:Y:S01]  /*9c90*/  F2I.U32.TRUNC.NTZ R13, R0 ;  /* 0x00000000000d7305 */ /* 0x000522000020f000 */
[----:B------:R-:W2:Y:S01]  /*9ca0*/  LDC R15, c[0x0][0x148] ;  /* 0x00005200ff0f7b82 */ /* 0x000ea20000000800 */
[----:B0-----:R-:W-:-:S02]  /*9cb0*/  SHF.R.U64 R12, R4, R6, R3 ;  /* 0x00000006040c7219 */ /* 0x001fc40000001203 */
[----:B------:R-:W-:-:S05]  /*9cc0*/  SHF.R.U32.HI R3, RZ, R6, R3 ;  /* 0x00000006ff037219 */ /* 0x000fca0000011603 */
[----:B------:R-:W0:Y:S01]  /*9cd0*/  LDC R20, c[0x0][0x600] ;  /* 0x00018000ff147b82 */ /* 0x000e220000000800 */
[-CC-:B-1----:R-:W-:Y:S02]  /*9ce0*/  SHF.R.U64 R10, R12, R8.reuse, R3.reuse ;  /* 0x000000080c0a7219 */ /* 0x182fe40000001203 */
[----:B------:R-:W-:-:S05]  /*9cf0*/  SHF.R.U32.HI R3, RZ, R8, R3 ;  /* 0x00000008ff037219 */ /* 0x000fca0000011603 */
[----:B------:R-:W1:Y:S01]  /*9d00*/  LDC R21, c[0x0][0x648] ;  /* 0x00019200ff157b82 */ /* 0x000e620000000800 */
[-C--:B---3--:R-:W-:Y:S02]  /*9d10*/  SHF.L.U32 R4, R5, R28.reuse, RZ ;  /* 0x0000001c05047219 */ /* 0x088fe400000006ff */
[-CC-:B------:R-:W-:Y:S02]  /*9d20*/  SHF.R.U64 R14, R10, R28.reuse, R3.reuse ;  /* 0x0000001c0a0e7219 */ /* 0x180fe40000001203 */
[----:B------:R-:W-:Y:S02]  /*9d30*/  SHF.R.U32.HI R5, RZ, R28, R3 ;  /* 0x0000001cff057219 */ /* 0x000fe40000011603 */
[----:B------:R-:W-:Y:S01]  /*9d40*/  LOP3.LUT R153, RZ, R4, RZ, 0x33, !PT ;  /* 0x00000004ff997212 */ /* 0x000fe200078e33ff */
[----:B------:R-:W3:Y:S01]  /*9d50*/  LDC R25, c[0x0][0x638] ;  /* 0x00018e00ff197b82 */ /* 0x000ee20000000800 */
[----:B------:R-:W-:Y:S01]  /*9d60*/  SHF.L.U32 R28, R7, R28, RZ ;  /* 0x0000001c071c7219 */ /* 0x000fe200000006ff */
[----:B------:R-:W-:-:S06]  /*9d70*/  IMAD.MOV.U32 R4, RZ, RZ, R14 ;  /* 0x000000ffff047224 */ /* 0x000fcc00078e000e */
[----:B------:R-:W0:Y:S01]  /*9d80*/  LDC R27, c[0x0][0x610] ;  /* 0x00018400ff1b7b82 */ /* 0x000e220000000800 */
[----:B----4-:R-:W-:Y:S05]  /*9d90*/  @!P0 BRA `(.L_x_285) ;  /* 0x0000000000288947 */ /* 0x010fea0003800000 */
[----:B------:R-:W4:Y:S02]  /*9da0*/  LDC R3, c[0x0][0x64c] ;  /* 0x00019300ff037b82 */ /* 0x000f240000000800 */
[----:B----4-:R-:W-:-:S05]  /*9db0*/  IADD3 R3, P0, R14, R3, RZ ;  /* 0x000000030e037210 */ /* 0x010fca0007f1e0ff */
        /* <DEDUP_REMOVED lines=8> */
.L_x_285:
[----:B------:R-:W-:Y:S01]  /*9e40*/  ISETP.NE.AND P0, PT, R2, 0x1, PT ;  /* 0x000000010200780c */ /* 0x000fe20003f05270 */
[----:B------:R-:W-:Y:S01]  /*9e50*/  IMAD.MOV R13, RZ, RZ, -R13 ;  /* 0x000000ffff0d7224 */ /* 0x000fe200078e0a0d */
[----:B-12---:R-:W-:Y:S01]  /*9e60*/  SHF.R.U64 R0, R4, R21, R5 ;  /* 0x0000001504007219 */ /* 0x006fe20000001205 */
[----:B0-----:R-:W-:Y:S01]  /*9e70*/  VIADD R5, R20, 0xffffffff ;  /* 0xffffffff14057836 */ /* 0x001fe20000000000 */
[----:B------:R-:W-:-:S03]  /*9e80*/  LOP3.LUT R153, R10, R153, RZ, 0xc0, !PT ;  /* 0x000000990a997212 */ /* 0x000fc600078ec0ff */
[----:B------:R-:W-:Y:S01]  /*9e90*/  IMAD.MOV R3, RZ, RZ, -R0 ;  /* 0x000000ffff037224 */ /* 0x000fe200078e0a00 */
[----:B------:R-:W-:Y:S01]  /*9ea0*/  LOP3.LUT R5, R12, R5, RZ, 0xc0, !PT ;  /* 0x000000050c057212 */ /* 0x000fe200078ec0ff */
[----:B------:R-:W-:Y:S02]  /*9eb0*/  IMAD R153, R28, R0, R153 ;  /* 0x000000001c997224 */ /* 0x000fe400078e0299 */
[----:B---3--:R-:W-:Y:S02]  /*9ec0*/  IMAD R0, R3, R25, R14 ;  /* 0x0000001903007224 */ /* 0x008fe400078e020e */
[----:B------:R-:W-:Y:S02]  /*9ed0*/  @P0 IMAD R26, R15, R13, R24 ;  /* 0x0000000d0f1a0224 */ /* 0x000fe400078e0218 */
[----:B------:R-:W-:Y:S02]  /*9ee0*/  IMAD R4, R0, R20, R5 ;  /* 0x0000001400047224 */ /* 0x000fe400078e0205 */
[----:B------:R-:W-:-:S02]  /*9ef0*/  IMAD R153, R153, R27, R26 ;  /* 0x0000001b99997224 */ /* 0x000fc400078e021a */
[----:B------:R-:W-:-:S03]  /*9f00*/  IMAD.MOV.U32 R3, RZ, RZ, 0x1 ;  /* 0x00000001ff037424 */ /* 0x000fc600078e00ff */
[----:B------:R-:W-:Y:S02]  /*9f10*/  SEL R152, R4, R153, !P0 ;  /* 0x0000009904987207 */ /* 0x000fe40004000000 */
[----:B------:R-:W-:Y:S02]  /*9f20*/  PRMT R0, R3, 0x7610, R0 ;  /* 0x0000761003007816 */ /* 0x000fe40000000000 */
[----:B------:R-:W-:-:S07]  /*9f30*/  SEL R153, R153, R4, !P0 ;  /* 0x0000000499997207 */ /* 0x000fce0004000000 */
.L_x_283:
[----:B------:R-:W-:-:S13]  /*9f40*/  LOP3.LUT P0, RZ, R0, 0xff, RZ, 0xc0, !PT ;  /* 0x000000ff00ff7812 */ /* 0x000fda000780c0ff */
[----:B------:R-:W-:Y:S05]  /*9f50*/  @P0 BRA `(.L_x_286) ;  /* 0xffffff6c00f40947 */ /* 0x000fea000383ffff */
[----:B------:R-:W-:Y:S05]  /*9f60*/  EXIT ;  /* 0x000000000000794d */ /* 0x000fea0003800000 */
.L_x_3:
[----:B0-----:R-:W-:Y:S01]  /*9f70*/  ULDC.64 UR4, c[0x0][0x650] ;  /* 0x0001940000047ab9 */ /* 0x001fe20000000a00 */
        /* <DEDUP_REMOVED lines=25> */
.L_x_288:
[--C-:B------:R-:W-:Y:S01]  /*a110*/  SHF.R.U64 R12, R10, R14, R11.reuse ;  /* 0x0000000e0a0c7219 */ /* 0x100fe2000000120b */
[----:B------:R-:W0:Y:S01]  /*a120*/  LDC R22, c[0x0][0x618] ;  /* 0x00018600ff167b82 */ /* 0x000e220000000800 */
[----:B------:R-:W-:Y:S01]  /*a130*/  I2FP.F32.U32 R6, R4 ;  /* 0x0000000400067245 */ /* 0x000fe20000201000 */
[----:B------:R-:W-:Y:S01]  /*a140*/  ULDC UR4, c[0x0][0x150] ;  /* 0x0000540000047ab9 */ /* 0x000fe20000000800 */
[----:B------:R-:W-:Y:S02]  /*a150*/  SHF.R.U32.HI R5, RZ, R14, R11 ;  /* 0x0000000eff057219 */ /* 0x000fe4000001160b */
[----:B------:R-:W-:Y:S01]  /*a160*/  IADD3 R9, P0, RZ, -R12, RZ ;  /* 0x8000000cff097210 */ /* 0x000fe20007f1e0ff */
[----:B------:R-:W-:Y:S01]  /*a170*/  FMUL R11, R6, UR4 ;  /* 0x00000004060b7c20 */ /* 0x000fe20008400000 */
[----:B------:R-:W-:Y:S01]  /*a180*/  ULDC UR4, c[0x0][0x154] ;  /* 0x0000550000047ab9 */ /* 0x000fe20000000800 */
[----:B------:R-:W1:Y:S02]  /*a190*/  LDC.64 R24, c[0x0][0x640] ;  /* 0x00019000ff187b82 */ /* 0x000e640000000a00 */
[----:B------:R-:W-:-:S02]  /*a1a0*/  IMAD.X R5, RZ, RZ, ~R5, P0 ;  /* 0x000000ffff057224 */ /* 0x000fc400000e0e05 */
[----:B------:R-:W2:Y:S01]  /*a1b0*/  F2I.U32.TRUNC.NTZ R11, R11 ;  /* 0x0000000b000b7305 */ /* 0x000ea2000020f000 */
[----:B------:R-:W-:-:S03]  /*a1c0*/  IMAD.WIDE.U32 R6, R9, R20, R16 ;  /* 0x0000001409067225 */ /* 0x000fc600078e0010 */
[----:B------:R-:W3:Y:S01]  /*a1d0*/  LDC R13, c[0x0][0x144] ;  /* 0x00005100ff0d7b82 */ /* 0x000ee20000000800 */
[----:B------:R-:W-:-:S04]  /*a1e0*/  IMAD R8, R5, R20, RZ ;  /* 0x0000001405087224 */ /* 0x000fc800078e02ff */
[----:B------:R-:W-:Y:S02]  /*a1f0*/  IMAD R5, R9, R21, R8 ;  /* 0x0000001509057224 */ /* 0x000fe400078e0208 */
[----:B------:R-:W-:Y:S01]  /*a200*/  IMAD.MOV.U32 R8, RZ, RZ, -0x1 ;  /* 0xffffffffff087424 */ /* 0x000fe200078e00ff */
[----:B------:R-:W4:Y:S01]  /*a210*/  LDC R14, c[0x0][0x608] ;  /* 0x00018200ff0e7b82 */ /* 0x000f220000000800 */
[----:B------:R-:W-:Y:S01]  /*a220*/  IMAD.IADD R5, R7, 0x1, R5 ;  /* 0x0000000107057824 */ /* 0x000fe200078e0205 */
[----:B------:R-:W-:-:S04]  /*a230*/  I2FP.F32.U32 R7, R3 ;  /* 0x0000000300077245 */ /* 0x000fc80000201000 */
[-C--:B0-----:R-:W-:Y:S01]  /*a240*/  SHF.R.U64 R10, R6, R22.reuse, R5 ;  /* 0x00000016060a7219 */ /* 0x081fe20000001205 */
[----:B--2---:R-:W-:Y:S01]  /*a250*/  IMAD.MOV R6, RZ, RZ, -R11 ;  /* 0x000000ffff067224 */ /* 0x004fe200078e0a0b */
[----:B------:R-:W0:Y:S01]  /*a260*/  LDC R9, c[0x0][0x658] ;  /* 0x00019600ff097b82 */ /* 0x000e220000000800 */
[----:B-1----:R-:W-:Y:S01]  /*a270*/  ISETP.NE.U32.AND P0, PT, R24, RZ, PT ;  /* 0x000000ff1800720c */ /* 0x002fe20003f05070 */
[----:B------:R-:W-:Y:S01]  /*a280*/  FMUL R7, R7, UR4 ;  /* 0x0000000407077c20 */ /* 0x000fe20008400000 */
[----:B------:R-:W-:Y:S02]  /*a290*/  SHF.R.U32.HI R5, RZ, R22, R5 ;  /* 0x00000016ff057219 */ /* 0x000fe40000011605 */
[----:B------:R-:W-:-:S03]  /*a2a0*/  ISETP.NE.AND.EX P0, PT, R25, RZ, PT, P0 ;  /* 0x000000ff1900720c */ /* 0x000fc60003f05300 */
[----:B------:R-:W1:Y:S01]  /*a2b0*/  LDC R20, c[0x0][0x148] ;  /* 0x00005200ff147b82 */ /* 0x000e620000000800 */
[----:B---3--:R-:W-:Y:S02]  /*a2c0*/  IMAD R23, R13, R6, R4 ;  /* 0x000000060d177224 */ /* 0x008fe400078e0204 */
[----:B------:R-:W-:-:S05]  /*a2d0*/  IMAD.MOV.U32 R6, RZ, RZ, 0x1 ;  /* 0x00000001ff067424 */ /* 0x000fca00078e00ff */
[----:B------:R-:W2:Y:S01]  /*a2e0*/  LDC R21, c[0x0][0x600] ;  /* 0x00018000ff157b82 */ /* 0x000ea20000000800 */
[-CC-:B----4-:R-:W-:Y:S02]  /*a2f0*/  SHF.R.U64 R13, R10, R14.reuse, R5.reuse ;  /* 0x0000000e0a0d7219 */ /* 0x190fe40000001205 */
[----:B------:R-:W-:Y:S02]  /*a300*/  SHF.R.U32.HI R4, RZ, R14, R5 ;  /* 0x0000000eff047219 */ /* 0x000fe40000011605 */
[----:B------:R3:W4:Y:S03]  /*a310*/  F2I.U32.TRUNC.NTZ R14, R7 ;  /* 0x00000007000e7305 */ /* 0x000726000020f000 */
[----:B------:R-:W1:Y:S01]  /*a320*/  LDC R26, c[0x0][0x648] ;  /* 0x00019200ff1a7b82 */ /* 0x000e620000000800 */
[-C--:B0-----:R-:W-:Y:S02]  /*a330*/  SHF.R.U64 R15, R13, R9.reuse, R4 ;  /* 0x000000090d0f7219 */ /* 0x081fe40000001204 */
[----:B------:R-:W-:-:S02]  /*a340*/  SHF.L.U32 R8, R8, R9, RZ ;  /* 0x0000000908087219 */ /* 0x000fc400000006ff */
[-C--:B------:R-:W-:Y:S01]  /*a350*/  SHF.R.U32.HI R5, RZ, R9.reuse, R4 ;  /* 0x00000009ff057219 */ /* 0x080fe20000011604 */
[----:B------:R-:W-:Y:S01]  /*a360*/  IMAD.MOV.U32 R4, RZ, RZ, R15 ;  /* 0x000000ffff047224 */ /* 0x000fe200078e000f */
[----:B------:R-:W-:Y:S01]  /*a370*/  SHF.L.U32 R22, R6, R9, RZ ;  /* 0x0000000906167219 */ /* 0x000fe200000006ff */
[----:B------:R-:W0:Y:S01]  /*a380*/  LDC R27, c[0x0][0x638] ;  /* 0x00018e00ff1b7b82 */ /* 0x000e220000000800 */
[----:B------:R-:W-:-:S07]  /*a390*/  LOP3.LUT R28, RZ, R8, RZ, 0x33, !PT ;  /* 0x00000008ff1c7212 */ /* 0x000fce00078e33ff */
        /* <DEDUP_REMOVED lines=12> */
.L_x_289:
[----:B------:R-:W-:Y:S01]  /*a460*/  ISETP.NE.AND P0, PT, R2, 0x1, PT ;  /* 0x000000010200780c */ /* 0x000fe20003f05270 */
[----:B--2---:R-:W-:Y:S01]  /*a470*/  VIADD R7, R21, 0xffffffff ;  /* 0xffffffff15077836 */ /* 0x004fe20000000000 */
[----:B-1----:R-:W-:Y:S01]  /*a480*/  SHF.R.U64 R5, R4, R26, R5 ;  /* 0x0000001a04057219 */ /* 0x002fe20000001205 */
[----:B------:R-:W-:Y:S01]  /*a490*/  IMAD.MOV R14, RZ, RZ, -R14 ;  /* 0x000000ffff0e7224 */ /* 0x000fe200078e0a0e */
[----:B------:R-:W-:Y:S01]  /*a4a0*/  LOP3.LUT R4, R13, R28, RZ, 0xc0, !PT ;  /* 0x0000001c0d047212 */ /* 0x000fe200078ec0ff */
[----:B------:R-:W-:Y:S01]  /*a4b0*/  IMAD.MOV.U32 R8, RZ, RZ, R12 ;  /* 0x000000ffff087224 */ /* 0x000fe200078e000c */
[----:B------:R-:W-:Y:S01]  /*a4c0*/  LOP3.LUT R10, R10, R7, RZ, 0xc0, !PT ;  /* 0x000000070a0a7212 */ /* 0x000fe200078ec0ff */
[----:B------:R-:W-:Y:S02]  /*a4d0*/  IMAD.MOV R6, RZ, RZ, -R5 ;  /* 0x000000ffff067224 */ /* 0x000fe400078e0a05 */
[----:B------:R-:W-:-:S04]  /*a4e0*/  IMAD R4, R22, R5, R4 ;  /* 0x0000000516047224 */ /* 0x000fc800078e0204 */
[----:B------:R-:W-:Y:S02]  /*a4f0*/  @P0 IMAD R23, R20, R14, R3 ;  /* 0x0000000e14170224 */ /* 0x000fe400078e0203 */
[----:B0-----:R-:W-:Y:S02]  /*a500*/  IMAD R3, R6, R27, R15 ;  /* 0x0000001b06037224 */ /* 0x001fe400078e020f */
[----:B------:R-:W-:Y:S02]  /*a510*/  IMAD R7, R4, R29, R23 ;  /* 0x0000001d04077224 */ /* 0x000fe400078e0217 */
[----:B------:R-:W-:Y:S02]  /*a520*/  IMAD R4, R3, R21, R10 ;  /* 0x0000001503047224 */ /* 0x000fe400078e020a */
[----:B------:R-:W-:-:S03]  /*a530*/  IMAD.MOV.U32 R6, RZ, RZ, 0x1 ;  /* 0x00000001ff067424 */ /* 0x000fc600078e00ff */
[----:B------:R-:W-:Y:S02]  /*a540*/  SEL R9, R4, R7, !P0 ;  /* 0x0000000704097207 */ /* 0x000fe40004000000 */
[----:B------:R-:W-:-:S07]  /*a550*/  SEL R7, R7, R4, !P0 ;  /* 0x0000000407077207 */ /* 0x000fce0004000000 */
.L_x_287:
[----:B------:R-:W-:-:S08]  /*a560*/  NOP ;  /* 0x0000000000007918 */ /* 0x000fd00000000000 */
[----:B------:R-:W0:-:S00]  /*a570*/  USETMAXREG.DEALLOC.CTAPOOL 0x28 ;  /* 0x00000028000079c8 */ /* 0x000e0000080e0500 */
[----:B0-----:R-:W-:-:S13]  /*a580*/  ISETP.NE.AND P0, PT, R0, RZ, PT ;  /* 0x000000ff0000720c */ /* 0x001fda0003f05270 */
[----:B------:R-:W-:Y:S05]  /*a590*/  @P0 EXIT ;  /* 0x000000000000094d */ /* 0x000fea0003800000 */
[----:B------:R-:W-:Y:S01]  /*a5a0*/  LOP3.LUT P0, RZ, R6, 0xff, RZ, 0xc0, !PT ;  /* 0x000000ff06ff7812 */ /* 0x000fe2000780c0ff */
[----:B------:R-:W-:Y:S02]  /*a5b0*/  IMAD.MOV.U32 R3, RZ, RZ, 0x1 ;  /* 0x00000001ff037424 */ /* 0x000fe400078e00ff */
[----:B------:R-:W-:-:S10]  /*a5c0*/  IMAD.MOV.U32 R0, RZ, RZ, RZ ;  /* 0x000000ffff007224 */ /* 0x000fd400078e00ff */
[----:B------:R-:W-:Y:S05]  /*a5d0*/  @!P0 BRA `(.L_x_290) ;  /* 0x0000000c00348947 */ /* 0x000fea0003800000 */
[----:B------:R-:W0:Y:S01]  /*a5e0*/  LDC R0, c[0x0][0x28c] ;  /* 0x0000a300ff007b82 */ /* 0x000e220000000800 */
[----:B------:R-:W-:Y:S01]  /*a5f0*/  ULDC UR5, c[0x0][0x600] ;  /* 0x0001800000057ab9 */ /* 0x000fe20000000800 */
[----:B------:R-:W-:Y:S01]  /*a600*/  ULDC UR4, c[0x0][0xc] ;  /* 0x0000030000047ab9 */ /* 0x000fe20000000800 */
[----:B------:R-:W-:Y:S01]  /*a610*/  UIADD3 UR16, UR5, -0x1, URZ ;  /* 0xffffffff05107890 */ /* 0x000fe2000fffe03f */
[C---:B------:R-:W-:Y:S01]  /*a620*/  LOP3.LUT P2, RZ, R18.reuse, 0x7f, RZ, 0xc0, !PT ;  /* 0x0000007f12ff7812 */ /* 0x040fe2000784c0ff */
[----:B------:R-:W-:Y:S01]  /*a630*/  ULDC UR6, c[0x0][0x658] ;  /* 0x0001960000067ab9 */ /* 0x000fe20000000800 */
[----:B------:R-:W-:Y:S01]  /*a640*/  ULDC UR5, c[0x0][0x10] ;  /* 0x0000040000057ab9 */ /* 0x000fe20000000800 */
[----:B------:R-:W-:Y:S01]  /*a650*/  UMOV UR7, 0xffffffff ;  /* 0xffffffff00077882 */ /* 0x000fe20000000000 */
[----:B------:R-:W-:Y:S01]  /*a660*/  UMOV UR8, 0x1 ;  /* 0x0000000100087882 */ /* 0x000fe20000000000 */
[----:B------:R-:W-:Y:S01]  /*a670*/  UIMAD.WIDE.U32 UR4, UR4, UR5, URZ ;  /* 0x00000005040472a5 */ /* 0x000fe2000f8e003f */
[----:B------:R-:W-:Y:S01]  /*a680*/  LOP3.LUT P0, RZ, R18, 0x1f, RZ, 0xc0, !PT ;  /* 0x0000001f12ff7812 */ /* 0x000fe2000780c0ff */
[----:B------:R-:W-:Y:S01]  /*a690*/  USHF.L.U32 UR7, UR7, UR6, URZ ;  /* 0x0000000607077299 */ /* 0x000fe2000800063f */
[----:B------:R-:W-:Y:S01]  /*a6a0*/  BSSY B0, `(.L_x_290) ;  /* 0x00000c0000007945 */ /* 0x000fe20003800000 */
[----:B------:R-:W-:Y:S01]  /*a6b0*/  USHF.L.U32 UR18, UR8, UR6, URZ ;  /* 0x0000000608127299 */ /* 0x000fe2000800063f */
[----:B------:R-:W-:Y:S01]  /*a6c0*/  IMAD.MOV.U32 R11, RZ, RZ, 0x1 ;  /* 0x00000001ff0b7424 */ /* 0x000fe200078e00ff */
[----:B------:R-:W-:Y:S01]  /*a6d0*/  LOP3.LUT R18, R19, 0x2, RZ, 0xfc, !PT ;  /* 0x0000000213127812 */ /* 0x000fe200078efcff */
[----:B------:R-:W-:Y:S01]  /*a6e0*/  ULDC UR6, c[0x0][0x14] ;  /* 0x0000050000067ab9 */ /* 0x000fe20000000800 */
[----:B------:R-:W-:Y:S01]  /*a6f0*/  PLOP3.LUT P0, PT, P0, P2, PT, 0x8a, 0x0 ;  /* 0x000000000000781c */ /* 0x000fe20000705172 */
[----:B------:R-:W-:-:S02]  /*a700*/  UIMAD.WIDE.U32 UR20, UR4, UR6, URZ ;  /* 0x00000006041472a5 */ /* 0x000fc4000f8e003f */
[----:B------:R-:W-:Y:S02]  /*a710*/  UIMAD UR13, UR5, UR6, URZ ;  /* 0x00000006050d72a4 */ /* 0x000fe4000f8e023f */
[----:B------:R-:W-:Y:S01]  /*a720*/  ULOP3.LUT UR17, URZ, UR7, URZ, 0x33, !UPT ;  /* 0x000000073f117292 */ /* 0x000fe2000f8e333f */
[----:B0-----:R-:W-:Y:S01]  /*a730*/  VIADD R0, R0, 0x3f ;  /* 0x0000003f00007836 */ /* 0x001fe20000000000 */
[----:B------:R-:W-:Y:S01]  /*a740*/  UIADD3 UR13, UR21, UR13, URZ ;  /* 0x0000000d150d7290 */ /* 0x000fe2000fffe03f */
[----:B------:R-:W-:-:S03]  /*a750*/  ULDC.64 UR22, c[0x0][0x198] ;  /* 0x0000660000167ab9 */ /* 0x000fc60000000a00 */
[----:B------:R-:W-:-:S04]  /*a760*/  SHF.R.S32.HI R3, RZ, 0x1f, R0 ;  /* 0x0000001fff037819 */ /* 0x000fc80000011400 */
[----:B------:R-:W-:Y:S01]  /*a770*/  LEA.HI R3, R3, R0, RZ, 0x6 ;  /* 0x0000000003037211 */ /* 0x000fe200078f30ff */
[----:B------:R-:W-:-:S03]  /*a780*/  IMAD.MOV.U32 R0, RZ, RZ, RZ ;  /* 0x000000ffff007224 */ /* 0x000fc600078e00ff */
[----:B------:R-:W-:Y:S01]  /*a790*/  SHF.R.S32.HI R13, RZ, 0x6, R3 ;  /* 0x00000006ff0d7819 */ /* 0x000fe20000011403 */
[----:B------:R-:W-:-:S04]  /*a7a0*/  IMAD.MOV.U32 R3, RZ, RZ, 0x1 ;  /* 0x00000001ff037424 */ /* 0x000fc800078e00ff */
[----:B------:R-:W-:-:S07]  /*a7b0*/  VIADD R10, R13, 0x1 ;  /* 0x000000010d0a7836 */ /* 0x000fce0000000000 */
.L_x_302:
[----:B------:R-:W-:-:S03]  /*a7c0*/  UMOV UR4, 0xffffffff ;  /* 0xffffffff00047882 */ /* 0x000fc60000000000 */
[----:B------:R-:W-:Y:S05]  /*a7d0*/  BRA.DIV UR4, `(.L_x_291) ;  /* 0x0000000e04a07947 */ /* 0x000fea000b800000 */
[----:B------:R-:W-:-:S13]  /*a7e0*/  ELECT P6, URZ, PT ;  /* 0x00000000003f782f */ /* 0x000fda00038c0000 */
.L_x_313:
[----:B------:R-:W0:Y:S01]  /*a7f0*/  LDC R4, c[0x0][0x28c] ;  /* 0x0000a300ff047b82 */ /* 0x000e220000000800 */
[----:B------:R-:W-:Y:S01]  /*a800*/  BSSY B1, `(.L_x_292) ;  /* 0x0000037000017945 */ /* 0x000fe20003800000 */
[----:B0-----:R-:W-:-:S13]  /*a810*/  ISETP.LT.OR P6, PT, R4, 0x1, !P6 ;  /* 0x000000010400780c */ /* 0x001fda00077c1670 */
[----:B------:R-:W-:Y:S05]  /*a820*/  @P6 BRA `(.L_x_293) ;  /* 0x0000000000d06947 */ /* 0x000fea0003800000 */
[----:B------:R-:W-:Y:S02]  /*a830*/  IMAD.SHL.U32 R14, R9, 0x100, RZ ;  /* 0x00000100090e7824 */ /* 0x000fe400078e00ff */
[----:B------:R-:W-:Y:S02]  /*a840*/  IMAD.SHL.U32 R15, R7, 0x80, RZ ;  /* 0x00000080070f7824 */ /* 0x000fe400078e00ff */
[----:B------:R-:W-:Y:S02]  /*a850*/  IMAD.MOV.U32 R20, RZ, RZ, RZ ;  /* 0x000000ffff147224 */ /* 0x000fe400078e00ff */
[----:B------:R-:W-:Y:S02]  /*a860*/  IMAD.MOV.U32 R4, RZ, RZ, R10 ;  /* 0x000000ffff047224 */ /* 0x000fe400078e000a */
[----:B------:R-:W-:Y:S02]  /*a870*/  IMAD.MOV.U32 R5, RZ, RZ, R3 ;  /* 0x000000ffff057224 */ /* 0x000fe400078e0003 */
[----:B------:R-:W-:-:S07]  /*a880*/  IMAD.MOV.U32 R6, RZ, RZ, R0 ;  /* 0x000000ffff067224 */ /* 0x000fce00078e0000 */
.L_x_297:
[----:B------:R-:W0:Y:S01]  /*a890*/  S2R R12, SR_CgaCtaId ;  /* 0x00000000000c7919 */ /* 0x000e220000008800 */
[----:B------:R-:W-:Y:S01]  /*a8a0*/  MOV R7, 0x400 ;  /* 0x0000040000077802 */ /* 0x000fe20000000f00 */
[----:B------:R-:W1:Y:S03]  /*a8b0*/  @!P2 LDC R9, c[0x0][0x500] ;  /* 0x00014000ff09ab82 */ /* 0x000e660000000800 */
[----:B0-----:R-:W-:Y:S02]  /*a8c0*/  LEA R21, R12, R7, 0x18 ;  /* 0x000000070c157211 */ /* 0x001fe400078ec0ff */
[----:B------:R-:W-:-:S03]  /*a8d0*/  SHF.L.U32 R7, R5, 0x1f, RZ ;  /* 0x0000001f05077819 */ /* 0x000fc600000006ff */
[----:B------:R-:W-:-:S04]  /*a8e0*/  IMAD R12, R6, 0x8, R21 ;  /* 0x00000008060c7824 */ /* 0x000fc800078e0215 */
[----:B------:R-:W0:Y:S02]  /*a8f0*/  SYNCS.PHASECHK.TRANS64.TRYWAIT P1, [R12+URZ+0x20], R7 ;  /* 0x000020070c0075a7 */ /* 0x000e24000802017f */
[----:B01----:R-:W-:Y:S05]  /*a900*/  @!P1 BRA `(.L_x_294) ;  /* 0x0000000c00749947 */ /* 0x003fea0003800000 */
.L_x_314:
[----:B0-----:R-:W-:Y:S01]  /*a910*/  PRMT R7, R18, 0x9910, RZ ;  /* 0x0000991012077816 */ /* 0x001fe200000000ff */
[----:B------:R0:W-:Y:S03]  /*a920*/  @!P2 SYNCS.ARRIVE.TRANS64 RZ, [R12+URZ], R9 ;  /* 0x000000090cffa9a7 */ /* 0x0001e6000800003f */
[----:B------:R-:W-:-:S13]  /*a930*/  ISETP.NE.AND P1, PT, R7, 0x2, PT ;  /* 0x000000020700780c */ /* 0x000fda0003f25270 */
[----:B0-----:R-:W-:Y:S05]  /*a940*/  @P1 BRA `(.L_x_295) ;  /* 0x0000000000041947 */ /* 0x001fea0003800000 */
[----:B------:R-:W-:Y:S01]  /*a950*/  BPT.TRAP 0x1 ;  /* 0x000000040000795c */ /* 0x000fe20000300000 */
.L_x_295:
[----:B------:R-:W-:Y:S05]  /*a960*/  @P0 BRA `(.L_x_296) ;  /* 0x0000000000040947 */ /* 0x000fea0003800000 */
[----:B------:R-:W-:Y:S01]  /*a970*/  BPT.TRAP 0x1 ;  /* 0x000000040000795c */ /* 0x000fe20000300000 */
.L_x_296:
[--C-:B------:R-:W-:Y:S01]  /*a980*/  IMAD R7, R6, 0x4000, R21.reuse ;  /* 0x0000400006077824 */ /* 0x100fe200078e0215 */
[----:B------:R-:W-:Y:S01]  /*a990*/  R2UR UR9, R12 ;  /* 0x000000000c0972ca */ /* 0x000fe200000e0000 */
[----:B------:R-:W-:Y:S01]  /*a9a0*/  IMAD R21, R6, 0x8000, R21 ;  /* 0x0000800006157824 */ /* 0x000fe200078e0215 */
[----:B------:R-:W-:Y:S01]  /*a9b0*/  UIADD3 UR4, UP0, UR22, 0xf0, URZ ;  /* 0x000000f016047890 */ /* 0x000fe2000ff1e03f */
[----:B------:R-:W-:Y:S01]  /*a9c0*/  VIADD R4, R4, 0xffffffff ;  /* 0xffffffff04047836 */ /* 0x000fe20000000000 */
[----:B------:R-:W-:Y:S01]  /*a9d0*/  R2UR UR5, R7 ;  /* 0x00000000070572ca */ /* 0x000fe200000e0000 */
[----:B------:R-:W-:Y:S01]  /*a9e0*/  UIADD3 UR24, UP1, UR22, 0x1f0, URZ ;  /* 0x000001f016187890 */ /* 0x000fe2000ff3e03f */
[----:B------:R-:W-:Y:S01]  /*a9f0*/  R2UR UR8, R21 ;  /* 0x00000000150872ca */ /* 0x000fe200000e0000 */
[----:B------:R-:W-:Y:S01]  /*aa00*/  VIADD R6, R6, 0x1 ;  /* 0x0000000106067836 */ /* 0x000fe20000000000 */
[----:B------:R-:W-:Y:S01]  /*aa10*/  R2UR UR11, R15 ;  /* 0x000000000f0b72ca */ /* 0x000fe200000e0000 */
[----:B------:R-:W-:Y:S01]  /*aa20*/  UIADD3.X UR25, URZ, UR23, URZ, UP1, !UPT ;  /* 0x000000173f197290 */ /* 0x000fe20008ffe43f */
[----:B------:R-:W-:Y:S01]  /*aa30*/  R2UR UR10, R20 ;  /* 0x00000000140a72ca */ /* 0x000fe200000e0000 */
[----:B------:R-:W-:Y:S01]  /*aa40*/  UMOV UR6, 0x0 ;  /* 0x0000000000067882 */ /* 0x000fe20000000000 */
[----:B------:R-:W-:Y:S01]  /*aa50*/  R2UR UR12, R8 ;  /* 0x00000000080c72ca */ /* 0x000fe200000e0000 */
[----:B------:R-:W-:Y:S01]  /*aa60*/  UMOV UR7, 0x10000000 ;  /* 0x1000000000077882 */ /* 0x000fe20000000000 */
[----:B------:R-:W-:Y:S01]  /*aa70*/  R2UR UR19, R14 ;  /* 0x000000000e1372ca */ /* 0x000fe200000e0000 */
[----:B------:R-:W-:Y:S01]  /*aa80*/  VIADD R20, R20, 0x40 ;  /* 0x0000004014147836 */ /* 0x000fe20000000000 */
[----:B------:R-:W-:Y:S01]  /*aa90*/  ISETP.GT.AND P3, PT, R4, 0x1, PT ;  /* 0x000000010400780c */ /* 0x000fe20003f64270 */
[----:B------:R-:W-:Y:S01]  /*aaa0*/  UIADD3 UR14, UR5, 0x100, URZ ;  /* 0x00000100050e7890 */ /* 0x000fe2000fffe03f */
[----:B------:R-:W-:Y:S01]  /*aab0*/  ISETP.NE.AND P1, PT, R6, 0x4, PT ;  /* 0x000000040600780c */ /* 0x000fe20003f25270 */
[----:B------:R-:W-:-:S02]  /*aac0*/  UIADD3.X UR5, URZ, UR23, URZ, UP0, !UPT ;  /* 0x000000173f057290 */ /* 0x000fc400087fe43f */
[----:B------:R-:W-:Y:S01]  /*aad0*/  UIADD3 UR15, UR8, 0x10100, URZ ;  /* 0x00010100080f7890 */ /* 0x000fe2000fffe03f */
[----:B------:R-:W-:Y:S02]  /*aae0*/  SEL R12, RZ, 0x1, P1 ;  /* 0x00000001ff0c7807 */ /* 0x000fe40000800000 */
[----:B------:R-:W-:Y:S01]  /*aaf0*/  UMOV UR8, UR14 ;  /* 0x0000000e00087c82 */ /* 0x000fe20008000000 */
[----:B------:R-:W-:Y:S02]  /*ab00*/  SEL R6, R6, RZ, P1 ;  /* 0x000000ff06067207 */ /* 0x000fe40000800000 */
[----:B------:R-:W-:Y:S01]  /*ab10*/  LOP3.LUT R5, R5, R12, RZ, 0x3c, !PT ;  /* 0x0000000c05057212 */ /* 0x000fe200078e3cff */
[----:B------:R0:W-:Y:S02]  /*ab20*/  UTMALDG.3D [UR8], [UR4], desc[UR6] ;  /* 0x00000608040075b4 */ /* 0x0001e40008011000 */
[----:B0-----:R-:W-:Y:S01]  /*ab30*/  UMOV UR8, UR15 ;  /* 0x0000000f00087c82 */ /* 0x001fe20008000000 */
[----:B------:R-:W-:-:S02]  /*ab40*/  UMOV UR11, UR19 ;  /* 0x00000013000b7c82 */ /* 0x000fc40008000000 */
[----:B------:R0:W-:Y:S02]  /*ab50*/  UTMALDG.3D [UR8], [UR24], desc[UR6] ;  /* 0x00000608180075b4 */ /* 0x0001e40008011000 */
[----:B0-----:R-:W-:Y:S05]  /*ab60*/  @P3 BRA `(.L_x_297) ;  /* 0xfffffffc00483947 */ /* 0x001fea000383ffff */
.L_x_293:
[----:B------:R-:W-:Y:S05]  /*ab70*/  BSYNC B1 ;  /* 0x0000000000017941 */ /* 0x000fea0003800000 */
.L_x_292:
[----:B------:R-:W-:Y:S01]  /*ab80*/  LOP3.LUT P3, RZ, R11, 0xff, RZ, 0xc0, !PT ;  /* 0x000000ff0bff7812 */ /* 0x000fe2000786c0ff */
[----:B------:R-:W-:Y:S01]  /*ab90*/  IMAD.IADD R0, R13, 0x1, R0 ;  /* 0x000000010d007824 */ /* 0x000fe200078e0200 */
[----:B------:R-:W-:Y:S01]  /*aba0*/  IADD3 R16, P4, R16, UR20, RZ ;  /* 0x0000001410107c10 */ /* 0x000fe2000ff9e0ff */
[----:B------:R-:W-:Y:S01]  /*abb0*/  ULDC.64 UR4, c[0x0][0x650] ;  /* 0x0001940000047ab9 */ /* 0x000fe20000000a00 */
[----:B------:R-:W-:Y:S01]  /*abc0*/  BSSY B1, `(.L_x_298) ;  /* 0x000006b000017945 */ /* 0x000fe20003800000 */
[----:B------:R-:W-:Y:S01]  /*abd0*/  IMAD.MOV.U32 R7, RZ, RZ, -0x1 ;  /* 0xffffffffff077424 */ /* 0x000fe200078e00ff */
[----:B------:R-:W-:Y:S01]  /*abe0*/  SHF.R.U32.HI R4, RZ, 0x2, R0 ;  /* 0x00000002ff047819 */ /* 0x000fe20000011600 */
[----:B------:R-:W-:Y:S01]  /*abf0*/  IMAD.MOV.U32 R9, RZ, RZ, -0x1 ;  /* 0xffffffffff097424 */ /* 0x000fe200078e00ff */
[----:B------:R-:W-:Y:S01]  /*ac00*/  ISETP.GT.U32.AND P1, PT, R0, 0x3, PT ;  /* 0x000000030000780c */ /* 0x000fe20003f24070 */
[----:B------:R-:W-:Y:S01]  /*ac10*/  IMAD.MOV.U32 R8, RZ, RZ, -0x1 ;  /* 0xffffffffff087424 */ /* 0x000fe200078e00ff */
[----:B------:R-:W-:-:S02]  /*ac20*/  LOP3.LUT R4, R4, 0x1, RZ, 0xc0, !PT ;  /* 0x0000000104047812 */ /* 0x000fc400078ec0ff */
[----:B------:R-:W-:Y:S01]  /*ac30*/  ISETP.LT.U32.AND P1, PT, R13, 0x4, P1 ;  /* 0x000000040d00780c */ /* 0x000fe20000f21070 */
[----:B------:R-:W0:Y:S01]  /*ac40*/  @P3 S2R R6, SR_CgaCtaId ;  /* 0x0000000000063919 */ /* 0x000e220000008800 */
[----:B------:R-:W-:Y:S02]  /*ac50*/  @P3 MOV R5, 0x400 ;  /* 0x0000040000053802 */ /* 0x000fe40000000f00 */
[----:B------:R-:W-:Y:S02]  /*ac60*/  IADD3.X R17, R17, UR13, RZ, P4, !PT ;  /* 0x0000000d11117c10 */ /* 0x000fe4000a7fe4ff */
[----:B------:R-:W-:Y:S02]  /*ac70*/  ISETP.GE.U32.AND P4, PT, R16, UR4, PT ;  /* 0x0000000410007c0c */ /* 0x000fe4000bf86070 */
[----:B------:R-:W-:Y:S02]  /*ac80*/  LOP3.LUT R0, R0, 0x3, RZ, 0xc0, !PT ;  /* 0x0000000300007812 */ /* 0x000fe400078ec0ff */
[----:B------:R-:W-:-:S02]  /*ac90*/  PRMT R11, RZ, 0x7610, R11 ;  /* 0x00007610ff0b7816 */ /* 0x000fc4000000000b */
[----:B0-----:R-:W-:-:S04]  /*aca0*/  @P3 LEA R5, R6, R5, 0x18 ;  /* 0x0000000506053211 */ /* 0x001fc800078ec0ff */
[----:B------:R0:W-:Y:S01]  /*acb0*/  @P3 SYNCS.ARRIVE.TRANS64.A1T0 RZ, [R5+URZ+0x58], RZ ;  /* 0x000058ff05ff39a7 */ /* 0x0001e2000810003f */
[----:B------:R-:W-:Y:S02]  /*acc0*/  ISETP.NE.U32.AND P3, PT, R4, 0x1, PT ;  /* 0x000000010400780c */ /* 0x000fe40003f65070 */
[----:B------:R-:W-:Y:S02]  /*acd0*/  SEL R4, RZ, 0x1, !P1 ;  /* 0x00000001ff047807 */ /* 0x000fe40004800000 */
[----:B------:R-:W-:Y:S02]  /*ace0*/  ISETP.GE.U32.AND.EX P1, PT, R17, UR5, PT, P4 ;  /* 0x0000000511007c0c */ /* 0x000fe4000bf26140 */
[----:B------:R-:W-:-:S04]  /*acf0*/  ISETP.GT.U32.AND P3, PT, R13, 0x3, !P3 ;  /* 0x000000030d00780c */ /* 0x000fc80005f64070 */
[----:B0-----:R-:W-:-:S04]  /*ad00*/  SEL R5, RZ, 0x1, !P3 ;  /* 0x00000001ff057807 */ /* 0x001fc80005800000 */
[--C-:B------:R-:W-:Y:S02]  /*ad10*/  LOP3.LUT R3, R5, R3, R4.reuse, 0x96, !PT ;  /* 0x0000000305037212 */ /* 0x100fe400078e9604 */
[----:B------:R-:W-:Y:S01]  /*ad20*/  PRMT R4, RZ, 0x7610, R4 ;  /* 0x00007610ff047816 */ /* 0x000fe20000000004 */
[----:B------:R-:W-:Y:S06]  /*ad30*/  @P1 BRA `(.L_x_299) ;  /* 0x00000004004c1947 */ /* 0x000fec0003800000 */
[----:B------:R-:W-:Y:S01]  /*ad40*/  ULDC.64 UR4, c[0x0][0x628] ;  /* 0x00018a0000047ab9 */ /* 0x000fe20000000a00 */
[----:B------:R-:W0:Y:S01]  /*ad50*/  S2R R14, SR_CTAID.X ;  /* 0x00000000000e7919 */ /* 0x000e220000002500 */
[----:B------:R-:W-:Y:S01]  /*ad60*/  ISETP.NE.U32.AND P1, PT, RZ, UR4, PT ;  /* 0x00000004ff007c0c */ /* 0x000fe2000bf25070 */
[----:B------:R-:W-:Y:S01]  /*ad70*/  ULDC UR7, c[0x0][0x630] ;  /* 0x00018c0000077ab9 */ /* 0x000fe20000000800 */
[----:B------:R-:W-:Y:S01]  /*ad80*/  IMAD.MOV.U32 R4, RZ, RZ, R16 ;  /* 0x000000ffff047224 */ /* 0x000fe200078e0010 */
[----:B------:R-:W1:Y:S01]  /*ad90*/  S2R R12, SR_CTAID.Y ;  /* 0x00000000000c7919 */ /* 0x000e620000002600 */
[----:B------:R-:W-:Y:S01]  /*ada0*/  ISETP.NE.AND.EX P1, PT, RZ, UR5, PT, P1 ;  /* 0x00000005ff007c0c */ /* 0x000fe2000bf25310 */
[----:B------:R-:W-:-:S12]  /*adb0*/  IMAD.MOV.U32 R5, RZ, RZ, R17 ;  /* 0x000000ffff057224 */ /* 0x000fd800078e0011 */
[----:B------:R-:W-:Y:S05]  /*adc0*/  @!P1 BRA `(.L_x_300) ;  /* 0x0000000000289947 */ /* 0x000fea0003800000 */
[----:B------:R-:W-:Y:S02]  /*add0*/  ULDC UR6, c[0x0][0x634] ;  /* 0x00018d0000067ab9 */ /* 0x000fe40000000800 */
[----:B------:R-:W-:-:S05]  /*ade0*/  IADD3 R9, P1, R16, UR6, RZ ;  /* 0x0000000610097c10 */ /* 0x000fca000ff3e0ff */
[----:B------:R-:W-:-:S04]  /*adf0*/  IMAD.X R15, RZ, RZ, R17, P1 ;  /* 0x000000ffff0f7224 */ /* 0x000fc800008e0611 */
[----:B------:R-:W-:-:S04]  /*ae00*/  IMAD.WIDE.U32 R6, R15, UR4, RZ ;  /* 0x000000040f067c25 */ /* 0x000fc8000f8e00ff */
[----:B------:R-:W-:-:S04]  /*ae10*/  IMAD.WIDE.U32 R6, P1, R9, UR5, R6 ;  /* 0x0000000509067c25 */ /* 0x000fc8000f820006 */
[----:B------:R-:W-:-:S04]  /*ae20*/  IMAD.WIDE.U32 R8, R9, UR4, RZ ;  /* 0x0000000409087c25 */ /* 0x000fc8000f8e00ff */
[----:B------:R-:W-:Y:S01]  /*ae30*/  IMAD.X R5, RZ, RZ, RZ, P1 ;  /* 0x000000ffff057224 */ /* 0x000fe200008e06ff */
[----:B------:R-:W-:Y:S01]  /*ae40*/  IADD3 RZ, P1, R9, R6, RZ ;  /* 0x0000000609ff7210 */ /* 0x000fe20007f3e0ff */
[----:B------:R-:W-:-:S04]  /*ae50*/  IMAD.MOV.U32 R4, RZ, RZ, R7 ;  /* 0x000000ffff047224 */ /* 0x000fc800078e0007 */
[----:B------:R-:W-:-:S08]  /*ae60*/  IMAD.WIDE.U32.X R4, R15, UR5, R4, P1 ;  /* 0x000000050f047c25 */ /* 0x000fd000088e0404 */
.L_x_300:
[--C-:B------:R-:W-:Y:S01]  /*ae70*/  SHF.R.U64 R8, R4, UR7, R5.reuse ;  /* 0x0000000704087c19 */ /* 0x100fe20008001205 */
[----:B------:R-:W-:Y:S01]  /*ae80*/  ULDC.64 UR4, c[0x0][0x620] ;  /* 0x0001880000047ab9 */ /* 0x000fe20000000a00 */
[----:B------:R-:W-:Y:S01]  /*ae90*/  SHF.R.U32.HI R4, RZ, UR7, R5 ;  /* 0x00000007ff047c19 */ /* 0x000fe20008011605 */
[----:B------:R-:W2:Y:S01]  /*aea0*/  LDC R25, c[0x0][0x144] ;  /* 0x00005100ff197b82 */ /* 0x000ea20000000800 */
[----:B------:R-:W-:Y:S01]  /*aeb0*/  IADD3 R7, P1, RZ, -R8, RZ ;  /* 0x80000008ff077210 */ /* 0x000fe20007f3e0ff */
[----:B------:R-:W-:Y:S01]  /*aec0*/  ULDC.64 UR8, c[0x0][0x640] ;  /* 0x0001900000087ab9 */ /* 0x000fe20000000a00 */
[----:B0-----:R-:W-:Y:S01]  /*aed0*/  I2FP.F32.U32 R9, R14 ;  /* 0x0000000e00097245 */ /* 0x001fe20000201000 */
[----:B------:R-:W-:Y:S02]  /*aee0*/  ULDC UR6, c[0x0][0x608] ;  /* 0x0001820000067ab9 */ /* 0x000fe40000000800 */
[----:B------:R-:W-:Y:S01]  /*aef0*/  IMAD.X R4, RZ, RZ, ~R4, P1 ;  /* 0x000000ffff047224 */ /* 0x000fe200008e0e04 */
[----:B------:R-:W-:Y:S01]  /*af00*/  ISETP.NE.U32.AND P1, PT, RZ, UR8, PT ;  /* 0x00000008ff007c0c */ /* 0x000fe2000bf25070 */
[----:B------:R-:W0:Y:S02]  /*af10*/  LDC R21, c[0x0][0x148] ;  /* 0x00005200ff157b82 */ /* 0x000e240000000800 */
[----:B------:R-:W-:Y:S01]  /*af20*/  IMAD R6, R4, UR4, RZ ;  /* 0x0000000404067c24 */ /* 0x000fe2000f8e02ff */
[----:B------:R-:W-:Y:S01]  /*af30*/  ISETP.NE.AND.EX P1, PT, RZ, UR9, PT, P1 ;  /* 0x00000009ff007c0c */ /* 0x000fe2000bf25310 */
[----:B------:R-:W-:Y:S01]  /*af40*/  IMAD.WIDE.U32 R4, R7, UR4, R16 ;  /* 0x0000000407047c25 */ /* 0x000fe2000f8e0010 */
[----:B------:R-:W-:-:S03]  /*af50*/  ULDC UR4, c[0x0][0x150] ;  /* 0x0000540000047ab9 */ /* 0x000fc60000000800 */
[----:B------:R-:W-:Y:S02]  /*af60*/  IMAD R7, R7, UR5, R6 ;  /* 0x0000000507077c24 */ /* 0x000fe4000f8e0206 */
[----:B------:R-:W-:Y:S01]  /*af70*/  FMUL R6, R9, UR4 ;  /* 0x0000000409067c20 */ /* 0x000fe20008400000 */
[----:B------:R-:W-:Y:S01]  /*af80*/  ULDC UR4, c[0x0][0x618] ;  /* 0x0001860000047ab9 */ /* 0x000fe20000000800 */
[----:B------:R-:W-:Y:S01]  /*af90*/  ULDC UR5, c[0x0][0x154] ;  /* 0x0000550000057ab9 */ /* 0x000fe20000000800 */
[----:B------:R-:W-:-:S03]  /*afa0*/  IMAD.IADD R5, R5, 0x1, R7 ;  /* 0x0000000105057824 */ /* 0x000fc600078e0207 */
[----:B------:R-:W3:Y:S02]  /*afb0*/  F2I.U32.TRUNC.NTZ R6, R6 ;  /* 0x0000000600067305 */ /* 0x000ee4000020f000 */
[----:B------:R-:W-:Y:S02]  /*afc0*/  SHF.R.U64 R9, R4, UR4, R5 ;  /* 0x0000000404097c19 */ /* 0x000fe40008001205 */
[----:B-1----:R-:W-:-:S05]  /*afd0*/  I2FP.F32.U32 R4, R12 ;  /* 0x0000000c00047245 */ /* 0x002fca0000201000 */
[----:B------:R-:W-:Y:S01]  /*afe0*/  FMUL R22, R4, UR5 ;  /* 0x0000000504167c20 */ /* 0x000fe20008400000 */
[----:B------:R-:W-:Y:S01]  /*aff0*/  SHF.R.U32.HI R4, RZ, UR4, R5 ;  /* 0x00000004ff047c19 */ /* 0x000fe20008011605 */
[----:B------:R-:W-:-:S03]  /*b000*/  ULDC UR4, c[0x0][0x658] ;  /* 0x0001960000047ab9 */ /* 0x000fc60000000800 */
[--C-:B------:R-:W-:Y:S01]  /*b010*/  SHF.R.U64 R20, R9, UR6, R4.reuse ;  /* 0x0000000609147c19 */ /* 0x100fe20008001204 */
[----:B------:R-:W1:Y:S01]  /*b020*/  F2I.U32.TRUNC.NTZ R22, R22 ;  /* 0x0000001600167305 */ /* 0x000e62000020f000 */
[----:B------:R-:W-:Y:S01]  /*b030*/  SHF.R.U32.HI R5, RZ, UR6, R4 ;  /* 0x00000006ff057c19 */ /* 0x000fe20008011604 */
[----:B---3--:R-:W-:-:S03]  /*b040*/  IMAD.MOV R6, RZ, RZ, -R6 ;  /* 0x000000ffff067224 */ /* 0x008fc600078e0a06 */
[--C-:B------:R-:W-:Y:S01]  /*b050*/  SHF.R.U64 R15, R20, UR4, R5.reuse ;  /* 0x00000004140f7c19 */ /* 0x100fe20008001205 */
[----:B--2---:R-:W-:Y:S01]  /*b060*/  IMAD R14, R25, R6, R14 ;  /* 0x00000006190e7224 */ /* 0x004fe200078e020e */
[----:B------:R-:W-:-:S03]  /*b070*/  SHF.R.U32.HI R23, RZ, UR4, R5 ;  /* 0x00000004ff177c19 */ /* 0x000fc60008011605 */
[----:B------:R-:W-:Y:S02]  /*b080*/  IMAD.MOV.U32 R4, RZ, RZ, R15 ;  /* 0x000000ffff047224 */ /* 0x000fe400078e000f */
[----:B------:R-:W-:Y:S01]  /*b090*/  IMAD.MOV.U32 R5, RZ, RZ, R23 ;  /* 0x000000ffff057224 */ /* 0x000fe200078e0017 */
[----:B-1----:R-:W-:Y:S06]  /*b0a0*/  @!P1 BRA `(.L_x_301) ;  /* 0x0000000000289947 */ /* 0x002fec0003800000 */
[----:B------:R-:W-:Y:S02]  /*b0b0*/  ULDC UR4, c[0x0][0x64c] ;  /* 0x0001930000047ab9 */ /* 0x000fe40000000800 */
[----:B------:R-:W-:-:S05]  /*b0c0*/  IADD3 R5, P1, R15, UR4, RZ ;  /* 0x000000040f057c10 */ /* 0x000fca000ff3e0ff */
[----:B------:R-:W-:-:S04]  /*b0d0*/  IMAD.X R23, RZ, RZ, R23, P1 ;  /* 0x000000ffff177224 */ /* 0x000fc800008e0617 */
[----:B------:R-:W-:-:S04]  /*b0e0*/  IMAD.WIDE.U32 R6, R23, UR8, RZ ;  /* 0x0000000817067c25 */ /* 0x000fc8000f8e00ff */
[----:B------:R-:W-:-:S04]  /*b0f0*/  IMAD.WIDE.U32 R6, P1, R5, UR9, R6 ;  /* 0x0000000905067c25 */ /* 0x000fc8000f820006 */
[----:B------:R-:W-:-:S04]  /*b100*/  IMAD.WIDE.U32 R4, R5, UR8, RZ ;  /* 0x0000000805047c25 */ /* 0x000fc8000f8e00ff */
[----:B------:R-:W-:Y:S01]  /*b110*/  IMAD.MOV.U32 R4, RZ, RZ, R7 ;  /* 0x000000ffff047224 */ /* 0x000fe200078e0007 */
[----:B------:R-:W-:Y:S01]  /*b120*/  IADD3 RZ, P3, R5, R6, RZ ;  /* 0x0000000605ff7210 */ /* 0x000fe20007f7e0ff */
[----:B------:R-:W-:-:S04]  /*b130*/  IMAD.X R5, RZ, RZ, RZ, P1 ;  /* 0x000000ffff057224 */ /* 0x000fc800008e06ff */
[----:B------:R-:W-:-:S08]  /*b140*/  IMAD.WIDE.U32.X R4, R23, UR9, R4, P3 ;  /* 0x0000000917047c25 */ /* 0x000fd000098e0404 */
.L_x_301:
[----:B------:R-:W-:Y:S01]  /*b150*/  ISETP.NE.AND P1, PT, R2, 0x1, PT ;  /* 0x000000010200780c */ /* 0x000fe20003f25270 */
[----:B------:R-:W-:Y:S01]  /*b160*/  ULDC UR4, c[0x0][0x648] ;  /* 0x0001920000047ab9 */ /* 0x000fe20000000800 */
[----:B------:R-:W-:Y:S01]  /*b170*/  LOP3.LUT R20, R20, UR17, RZ, 0xc0, !PT ;  /* 0x0000001114147c12 */ /* 0x000fe2000f8ec0ff */
[----:B------:R-:W-:Y:S01]  /*b180*/  IMAD.MOV R22, RZ, RZ, -R22 ;  /* 0x000000ffff167224 */ /* 0x000fe200078e0a16 */
[----:B------:R-:W-:Y:S01]  /*b190*/  SHF.R.U64 R5, R4, UR4, R5 ;  /* 0x0000000404057c19 */ /* 0x000fe20008001205 */
[----:B------:R-:W-:Y:S01]  /*b1a0*/  ULDC UR4, c[0x0][0x638] ;  /* 0x00018e0000047ab9 */ /* 0x000fe20000000800 */
[----:B------:R-:W-:Y:S01]  /*b1b0*/  LOP3.LUT R6, R9, UR16, RZ, 0xc0, !PT ;  /* 0x0000001009067c12 */ /* 0x000fe2000f8ec0ff */
[----:B------:R-:W-:Y:S02]  /*b1c0*/  ULDC UR5, c[0x0][0x610] ;  /* 0x0001840000057ab9 */ /* 0x000fe40000000800 */
[----:B------:R-:W-:Y:S02]  /*b1d0*/  IMAD.MOV R4, RZ, RZ, -R5 ;  /* 0x000000ffff047224 */ /* 0x000fe400078e0a05 */
[----:B------:R-:W-:-:S02]  /*b1e0*/  IMAD R5, R5, UR18, R20 ;  /* 0x0000001205057c24 */ /* 0x000fc4000f8e0214 */
[----:B0-----:R-:W-:Y:S02]  /*b1f0*/  @P1 IMAD R14, R21, R22, R12 ;  /* 0x00000016150e1224 */ /* 0x001fe400078e020c */
[----:B------:R-:W-:Y:S01]  /*b200*/  IMAD R15, R4, UR4, R15 ;  /* 0x00000004040f7c24 */ /* 0x000fe2000f8e020f */
[----:B------:R-:W-:Y:S01]  /*b210*/  ULDC UR4, c[0x0][0x600] ;  /* 0x0001800000047ab9 */ /* 0x000fe20000000800 */
[----:B------:R-:W-:Y:S02]  /*b220*/  IMAD R14, R5, UR5, R14 ;  /* 0x00000005050e7c24 */ /* 0x000fe4000f8e020e */
[----:B------:R-:W-:Y:S02]  /*b230*/  IMAD R15, R15, UR4, R6 ;  /* 0x000000040f0f7c24 */ /* 0x000fe4000f8e0206 */
[----:B------:R-:W-:-:S03]  /*b240*/  IMAD.MOV.U32 R4, RZ, RZ, 0x1 ;  /* 0x00000001ff047424 */ /* 0x000fc600078e00ff */
[----:B------:R-:W-:Y:S02]  /*b250*/  SEL R9, R15, R14, !P1 ;  /* 0x0000000e0f097207 */ /* 0x000fe40004800000 */
[----:B------:R-:W-:-:S07]  /*b260*/  SEL R7, R14, R15, !P1 ;  /* 0x0000000f0e077207 */ /* 0x000fce0004800000 */
.L_x_299:
[----:B------:R-:W-:Y:S05]  /*b270*/  BSYNC B1 ;  /* 0x0000000000017941 */ /* 0x000fea0003800000 */
.L_x_298:
[----:B------:R-:W-:-:S13]  /*b280*/  LOP3.LUT P1, RZ, R4, 0xff, RZ, 0xc0, !PT ;  /* 0x000000ff04ff7812 */ /* 0x000fda000782c0ff */
[----:B------:R-:W-:Y:S05]  /*b290*/  @P1 BRA `(.L_x_302) ;  /* 0xfffffff400481947 */ /* 0x000fea000383ffff */
[----:B------:R-:W-:Y:S05]  /*b2a0*/  BSYNC B0 ;  /* 0x0000000000007941 */ /* 0x000fea0003800000 */
.L_x_290:
[----:B------:R-:W-:-:S03]  /*b2b0*/  UMOV UR4, 0xffffffff ;  /* 0xffffffff00047882 */ /* 0x000fc60000000000 */
[----:B------:R-:W-:Y:S05]  /*b2c0*/  BRA.DIV UR4, `(.L_x_303) ;  /* 0x0000000604187947 */ /* 0x000fea000b800000 */
[----:B------:R-:W-:-:S13]  /*b2d0*/  ELECT P6, URZ, PT ;  /* 0x00000000003f782f */ /* 0x000fda00038c0000 */
.L_x_317:
[----:B------:R-:W-:Y:S04]  /*b2e0*/  BSSY B0, `(.L_x_304) ;  /* 0x000002b000007945 */ /* 0x000fe80003800000 */
[----:B------:R-:W-:Y:S05]  /*b2f0*/  @!P6 BRA `(.L_x_305) ;  /* 0x0000000000a4e947 */ /* 0x000fea0003800000 */
[----:B------:R-:W-:-:S04]  /*b300*/  LOP3.LUT R19, R19, 0x2, RZ, 0xfc, !PT ;  /* 0x0000000213137812 */ /* 0x000fc800078efcff */
[----:B------:R-:W-:-:S13]  /*b310*/  ISETP.NE.AND P0, PT, R19, 0x3, PT ;  /* 0x000000031300780c */ /* 0x000fda0003f05270 */
[----:B------:R-:W-:Y:S05]  /*b320*/  @!P0 BRA `(.L_x_306) ;  /* 0x0000000000048947 */ /* 0x000fea0003800000 */
[----:B------:R-:W-:Y:S01]  /*b330*/  BPT.TRAP 0x1 ;  /* 0x000000040000795c */ /* 0x000fe20000300000 */
.L_x_306:
[----:B------:R-:W0:Y:S01]  /*b340*/  S2R R5, SR_CgaCtaId ;  /* 0x0000000000057919 */ /* 0x000e220000008800 */
[----:B------:R-:W-:Y:S02]  /*b350*/  MOV R2, 0x400 ;  /* 0x0000040000027802 */ /* 0x000fe40000000f00 */
[----:B------:R-:W-:Y:S02]  /*b360*/  SHF.L.U32 R4, R3, 0x1f, RZ ;  /* 0x0000001f03047819 */ /* 0x000fe400000006ff */
[----:B0-----:R-:W-:-:S05]  /*b370*/  LEA R5, R5, R2, 0x18 ;  /* 0x0000000205057211 */ /* 0x001fca00078ec0ff */
[----:B------:R-:W-:-:S04]  /*b380*/  VIADD R5, R5, 0x20 ;  /* 0x0000002005057836 */ /* 0x000fc80000000000 */
[C---:B------:R-:W-:Y:S02]  /*b390*/  IMAD R7, R0.reuse, 0x8, R5 ;  /* 0x0000000800077824 */ /* 0x040fe400078e0205 */
[----:B------:R-:W-:Y:S02]  /*b3a0*/  VIADD R0, R0, 0x1 ;  /* 0x0000000100007836 */ /* 0x000fe40000000000 */
[----:B------:R-:W0:Y:S03]  /*b3b0*/  SYNCS.PHASECHK.TRANS64.TRYWAIT P0, [R7+URZ], R4 ;  /* 0x00000004070075a7 */ /* 0x000e26000800017f */
[----:B------:R-:W-:-:S04]  /*b3c0*/  ISETP.NE.AND P1, PT, R0, 0x4, PT ;  /* 0x000000040000780c */ /* 0x000fc80003f25270 */
[----:B------:R-:W-:Y:S02]  /*b3d0*/  SEL R2, RZ, 0x1, P1 ;  /* 0x00000001ff027807 */ /* 0x000fe40000800000 */
[----:B------:R-:W-:Y:S02]  /*b3e0*/  SEL R0, R0, RZ, P1 ;  /* 0x000000ff00007207 */ /* 0x000fe40000800000 */
[----:B------:R-:W-:-:S03]  /*b3f0*/  LOP3.LUT R9, R3, R2, RZ, 0x3c, !PT ;  /* 0x0000000203097212 */ /* 0x000fc600078e3cff */
[----:B------:R-:W-:Y:S01]  /*b400*/  IMAD R6, R0, 0x8, R5 ;  /* 0x0000000800067824 */ /* 0x000fe200078e0205 */
[----:B------:R-:W-:Y:S01]  /*b410*/  SHF.L.U32 R3, R9, 0x1f, RZ ;  /* 0x0000001f09037819 */ /* 0x000fe200000006ff */
[----:B0-----:R-:W-:Y:S06]  /*b420*/  @!P0 BRA `(.L_x_307) ;  /* 0x0000000000e08947 */ /* 0x001fec0003800000 */
.L_x_318:
[----:B------:R-:W1:Y:S01]  /*b430*/  SYNCS.PHASECHK.TRANS64.TRYWAIT P0, [R6+URZ], R3 ;  /* 0x00000003060075a7 */ /* 0x000e62000800017f */
[----:B------:R-:W-:-:S05]  /*b440*/  VIADD R0, R0, 0x1 ;  /* 0x0000000100007836 */ /* 0x000fca0000000000 */
[----:B------:R-:W-:-:S04]  /*b450*/  ISETP.NE.AND P1, PT, R0, 0x4, PT ;  /* 0x000000040000780c */ /* 0x000fc80003f25270 */
[----:B------:R-:W-:Y:S02]  /*b460*/  SEL R2, RZ, 0x1, P1 ;  /* 0x00000001ff027807 */ /* 0x000fe40000800000 */
[----:B------:R-:W-:Y:S02]  /*b470*/  SEL R0, R0, RZ, P1 ;  /* 0x000000ff00007207 */ /* 0x000fe40000800000 */
[----:B------:R-:W-:-:S03]  /*b480*/  LOP3.LUT R9, R9, R2, RZ, 0x3c, !PT ;  /* 0x0000000209097212 */ /* 0x000fc600078e3cff */
[----:B0-----:R-:W-:Y:S01]  /*b490*/  IMAD R7, R0, 0x8, R5 ;  /* 0x0000000800077824 */ /* 0x001fe200078e0205 */
[----:B------:R-:W-:Y:S01]  /*b4a0*/  SHF.L.U32 R4, R9, 0x1f, RZ ;  /* 0x0000001f09047819 */ /* 0x000fe200000006ff */
[----:B-1----:R-:W-:Y:S06]  /*b4b0*/  @!P0 BRA `(.L_x_308) ;  /* 0x0000000000d08947 */ /* 0x002fec0003800000 */
.L_x_319:
[----:B------:R-:W1:Y:S01]  /*b4c0*/  SYNCS.PHASECHK.TRANS64.TRYWAIT P0, [R7+URZ], R4 ;  /* 0x00000004070075a7 */ /* 0x000e62000800017f */
[----:B------:R-:W-:-:S05]  /*b4d0*/  VIADD R0, R0, 0x1 ;  /* 0x0000000100007836 */ /* 0x000fca0000000000 */
[----:B------:R-:W-:-:S04]  /*b4e0*/  ISETP.NE.AND P1, PT, R0, 0x4, PT ;  /* 0x000000040000780c */ /* 0x000fc80003f25270 */
[----:B------:R-:W-:Y:S02]  /*b4f0*/  SEL R2, RZ, 0x1, P1 ;  /* 0x00000001ff027807 */ /* 0x000fe40000800000 */
[----:B------:R-:W-:Y:S02]  /*b500*/  SEL R0, R0, RZ, P1 ;  /* 0x000000ff00007207 */ /* 0x000fe40000800000 */
[----:B------:R-:W-:Y:S01]  /*b510*/  LOP3.LUT R2, R9, R2, RZ, 0x3c, !PT ;  /* 0x0000000209027212 */ /* 0x000fe200078e3cff */
[----:B-1----:R-:W-:Y:S06]  /*b520*/  @!P0 BRA `(.L_x_309) ;  /* 0x0000000000c88947 */ /* 0x002fec0003800000 */
.L_x_320:
[----:B------:R-:W-:Y:S01]  /*b530*/  IMAD R5, R0, 0x8, R5 ;  /* 0x0000000800057824 */ /* 0x000fe200078e0205 */
[----:B------:R-:W-:-:S07]  /*b540*/  SHF.L.U32 R0, R2, 0x1f, RZ ;  /* 0x0000001f02007819 */ /* 0x000fce00000006ff */
.L_x_310:
[----:B--2---:R2:W3:Y:S02]  /*b550*/  SYNCS.PHASECHK.TRANS64.TRYWAIT P0, [R5+URZ], R0 ;  /* 0x00000000050075a7 */ /* 0x0044e4000800017f */
[----:B---3--:R-:W-:Y:S05]  /*b560*/  @!P0 NANOSLEEP.SYNCS 0x989680 ;  /* 0x009896800000895d */ /* 0x008fea0003900000 */
[----:B------:R-:W3:Y:S02]  /*b570*/  @!P0 SYNCS.PHASECHK.TRANS64 P0, [R5+URZ], R0 ;  /* 0x00000000050085a7 */ /* 0x000ee4000800007f */
[----:B---3--:R-:W-:Y:S05]  /*b580*/  @!P0 BRA `(.L_x_310) ;  /* 0xfffffffc00f08947 */ /* 0x008fea000383ffff */
.L_x_305:
[----:B------:R-:W-:Y:S05]  /*b590*/  BSYNC B0 ;  /* 0x0000000000007941 */ /* 0x000fea0003800000 */
.L_x_304:
[----:B------:R-:W-:Y:S05]  /*b5a0*/  EXIT ;  /* 0x000000000000794d */ /* 0x000fea0003800000 */
.L_x_17:
[----:B---3--:R3:W4:Y:S02]  /*b5b0*/  SYNCS.PHASECHK.TRANS64.TRYWAIT P1, [R3+URZ], R0 ;  /* 0x00000000030075a7 */ /* 0x008724000802017f */
[----:B----4-:R-:W-:Y:S05]  /*b5c0*/  @!P1 NANOSLEEP.SYNCS 0x989680 ;  /* 0x009896800000995d */ /* 0x010fea0003900000 */
[----:B------:R-:W4:Y:S02]  /*b5d0*/  @!P1 SYNCS.PHASECHK.TRANS64 P1, [R3+URZ], R0 ;  /* 0x00000000030095a7 */ /* 0x000f24000802007f */
[----:B----4-:R-:W-:Y:S05]  /*b5e0*/  @!P1 BRA `(.L_x_17) ;  /* 0xfffffffc00f09947 */ /* 0x010fea000383ffff */
[----:B------:R-:W-:Y:S05]  /*b5f0*/  BRA `(.L_x_16) ;  /* 0xffffff5c00047947 */ /* 0x000fea000383ffff */
.L_x_22:
[----:B-1----:R-:W-:-:S04]  /*b600*/  IMAD.U32 R4, RZ, RZ, UR8 ;  /* 0x00000008ff047e24 */ /* 0x002fc8000f8e00ff */
[----:B------:R1:W2:Y:S03]  /*b610*/  SYNCS.PHASECHK.TRANS64.TRYWAIT P1, [R4+URZ], R3 ;  /* 0x00000003040075a7 */ /* 0x0002a6000802017f */
[----:B--2---:R-:W-:Y:S05]  /*b620*/  @!P1 NANOSLEEP.SYNCS 0x989680 ;  /* 0x009896800000995d */ /* 0x004fea0003900000 */
[----:B------:R-:W2:Y:S02]  /*b630*/  @!P1 SYNCS.PHASECHK.TRANS64 P1, [R4+URZ], R3 ;  /* 0x00000003040095a7 */ /* 0x000ea4000802007f */
[----:B--2---:R-:W-:Y:S05]  /*b640*/  @!P1 BRA `(.L_x_22) ;  /* 0xfffffffc00ec9947 */ /* 0x004fea000383ffff */
[----:B------:R-:W-:Y:S05]  /*b650*/  BRA `(.L_x_21) ;  /* 0xffffff5c00f07947 */ /* 0x000fea000383ffff */
.L_x_291:
[----:B------:R-:W-:Y:S01]  /*b660*/  BSSY B1, `(.L_x_311) ;  /* 0x0000006000017945 */ /* 0x000fe20003800000 */
[----:B------:R-:W-:-:S07]  /*b670*/  IMAD.MOV.U32 R15, RZ, RZ, -0x1 ;  /* 0xffffffffff0f7424 */ /* 0x000fce00078e00ff */
[----:B------:R-:W-:Y:S05]  /*b680*/  WARPSYNC.COLLECTIVE R15, `(.L_x_312) ;  /* 0x000000000f0c7348 */ /* 0x000fea0003c00000 */
[----:B------:R-:W-:Y:S02]  /*b690*/  ELECT P6, UR62, PT ;  /* 0x00000000003e782f */ /* 0x000fe400038c0000 */
[----:B------:R-:W-:Y:S01]  /*b6a0*/  MOV R14, UR62 ;  /* 0x0000003e000e7c02 */ /* 0x000fe20008000f00 */
[----:B------:R-:W-:Y:S10]  /*b6b0*/  ENDCOLLECTIVE ;  /* 0x000000000000791b */ /* 0x000ff40003800000 */
.L_x_312:
[----:B------:R-:W-:Y:S05]  /*b6c0*/  BSYNC B1 ;  /* 0x0000000000017941 */ /* 0x000fea0003800000 */
.L_x_311:
[----:B------:R-:W-:Y:S05]  /*b6d0*/  BRA `(.L_x_313) ;  /* 0xfffffff000447947 */ /* 0x000fea000383ffff */
.L_x_294:
[----:B0-----:R0:W1:Y:S02]  /*b6e0*/  SYNCS.PHASECHK.TRANS64.TRYWAIT P1, [R12+URZ+0x20], R7 ;  /* 0x000020070c0075a7 */ /* 0x001064000802017f */
[----:B-1----:R-:W-:Y:S05]  /*b6f0*/  @!P1 NANOSLEEP.SYNCS 0x989680 ;  /* 0x009896800000995d */ /* 0x002fea0003900000 */
[----:B------:R-:W1:Y:S02]  /*b700*/  @!P1 SYNCS.PHASECHK.TRANS64 P1, [R12+URZ+0x20], R7 ;  /* 0x000020070c0095a7 */ /* 0x000e64000802007f */
[----:B-1----:R-:W-:Y:S05]  /*b710*/  @!P1 BRA `(.L_x_294) ;  /* 0xfffffffc00f09947 */ /* 0x002fea000383ffff */
[----:B------:R-:W-:Y:S05]  /*b720*/  BRA `(.L_x_314) ;  /* 0xfffffff000787947 */ /* 0x000fea000383ffff */
.L_x_303:
[----:B------:R-:W-:Y:S01]  /*b730*/  BSSY B0, `(.L_x_315) ;  /* 0x0000006000007945 */ /* 0x000fe20003800000 */
[----:B------:R-:W-:-:S07]  /*b740*/  IMAD.MOV.U32 R15, RZ, RZ, -0x1 ;  /* 0xffffffffff0f7424 */ /* 0x000fce00078e00ff */
[----:B------:R-:W-:Y:S05]  /*b750*/  WARPSYNC.COLLECTIVE R15, `(.L_x_316) ;  /* 0x000000000f0c7348 */ /* 0x000fea0003c00000 */
[----:B------:R-:W-:Y:S02]  /*b760*/  ELECT P6, UR62, PT ;  /* 0x00000000003e782f */ /* 0x000fe400038c0000 */
[----:B------:R-:W-:Y:S01]  /*b770*/  MOV R14, UR62 ;  /* 0x0000003e000e7c02 */ /* 0x000fe20008000f00 */
[----:B------:R-:W-:Y:S10]  /*b780*/  ENDCOLLECTIVE ;  /* 0x000000000000791b */ /* 0x000ff40003800000 */
.L_x_316:
[----:B------:R-:W-:Y:S05]  /*b790*/  BSYNC B0 ;  /* 0x0000000000007941 */ /* 0x000fea0003800000 */
.L_x_315:
[----:B------:R-:W-:Y:S05]  /*b7a0*/  BRA `(.L_x_317) ;  /* 0xfffffff800cc7947 */ /* 0x000fea000383ffff */
.L_x_307:
[----:B0-----:R0:W1:Y:S02]  /*b7b0*/  SYNCS.PHASECHK.TRANS64.TRYWAIT P0, [R7+URZ], R4 ;  /* 0x00000004070075a7 */ /* 0x001064000800017f */
[----:B-1----:R-:W-:Y:S05]  /*b7c0*/  @!P0 NANOSLEEP.SYNCS 0x989680 ;  /* 0x009896800000895d */ /* 0x002fea0003900000 */
[----:B------:R-:W1:Y:S02]  /*b7d0*/  @!P0 SYNCS.PHASECHK.TRANS64 P0, [R7+URZ], R4 ;  /* 0x00000004070085a7 */ /* 0x000e64000800007f */
[----:B-1----:R-:W-:Y:S05]  /*b7e0*/  @!P0 BRA `(.L_x_307) ;  /* 0xfffffffc00f08947 */ /* 0x002fea000383ffff */
[----:B------:R-:W-:Y:S05]  /*b7f0*/  BRA `(.L_x_318) ;  /* 0xfffffffc000c7947 */ /* 0x000fea000383ffff */
.L_x_308:
[----:B0-----:R0:W1:Y:S02]  /*b800*/  SYNCS.PHASECHK.TRANS64.TRYWAIT P0, [R6+URZ], R3 ;  /* 0x00000003060075a7 */ /* 0x001064000800017f */
[----:B-1----:R-:W-:Y:S05]  /*b810*/  @!P0 NANOSLEEP.SYNCS 0x989680 ;  /* 0x009896800000895d */ /* 0x002fea0003900000 */
[----:B------:R-:W1:Y:S02]  /*b820*/  @!P0 SYNCS.PHASECHK.TRANS64 P0, [R6+URZ], R3 ;  /* 0x00000003060085a7 */ /* 0x000e64000800007f */
[----:B-1----:R-:W-:Y:S05]  /*b830*/  @!P0 BRA `(.L_x_308) ;  /* 0xfffffffc00f08947 */ /* 0x002fea000383ffff */
[----:B------:R-:W-:Y:S05]  /*b840*/  BRA `(.L_x_319) ;  /* 0xfffffffc001c7947 */ /* 0x000fea000383ffff */
.L_x_309:
[----:B-1----:R1:W2:Y:S02]  /*b850*/  SYNCS.PHASECHK.TRANS64.TRYWAIT P0, [R7+URZ], R4 ;  /* 0x00000004070075a7 */ /* 0x0022a4000800017f */
[----:B--2---:R-:W-:Y:S05]  /*b860*/  @!P0 NANOSLEEP.SYNCS 0x989680 ;  /* 0x009896800000895d */ /* 0x004fea0003900000 */
[----:B------:R-:W2:Y:S02]  /*b870*/  @!P0 SYNCS.PHASECHK.TRANS64 P0, [R7+URZ], R4 ;  /* 0x00000004070085a7 */ /* 0x000ea4000800007f */
[----:B--2---:R-:W-:Y:S05]  /*b880*/  @!P0 BRA `(.L_x_309) ;  /* 0xfffffffc00f08947 */ /* 0x004fea000383ffff */
[----:B------:R-:W-:Y:S05]  /*b890*/  BRA `(.L_x_320) ;  /* 0xfffffffc00247947 */ /* 0x000fea000383ffff */
.L_x_321:
[----:B------:R-:W-:-:S00]  /*b8a0*/  BRA `(.L_x_321) ;  /* 0xfffffffc00fc7947 */ /* 0x000fc0000383ffff */
[----:B------:R-:W-:-:S00]  /*b8b0*/  NOP ;  /* 0x0000000000007918 */ /* 0x000fc00000000000 */
        /* <DEDUP_REMOVED lines=12> */
.L_x_322:


//--------------------- .nv.global.init           --------------------------
	.section	.nv.global.init,"aw",@progbits
.nv.global.init:
	.type		$str$22,@object
	.size		$str$22,($str$23 - $str$22)
$str$22:
        /*0000*/ 	.byte	0x6b, 0x5f, 0x74, 0x69, 0x6c, 0x65, 0x5f, 0x63, 0x6f, 0x75, 0x6e, 0x74, 0x20, 0x3e, 0x3d, 0x20
        /*0010*/ 	.byte	0x31, 0x00
	.type		$str$23,@object
	.size		$str$23,(__unnamed_1 - $str$23)
$str$23:
        /*0012*/ 	.byte	0x2f, 0x74, 0x6d, 0x70, 0x2f, 0x63, 0x75, 0x74, 0x6c, 0x61, 0x73, 0x73, 0x5f, 0x73, 0x77, 0x65
        /*0022*/ 	.byte	0x65, 0x70, 0x5f, 0x73, 0x72, 0x63, 0x2f, 0x69, 0x6e, 0x63, 0x6c, 0x75, 0x64, 0x65, 0x2f, 0x63
        /*0032*/ 	.byte	0x75, 0x74, 0x6c, 0x61, 0x73, 0x73, 0x2f, 0x67, 0x65, 0x6d, 0x6d, 0x2f, 0x63, 0x6f, 0x6c, 0x6c
        /*0042*/ 	.byte	0x65, 0x63, 0x74, 0x69, 0x76, 0x65, 0x2f, 0x73, 0x6d, 0x39, 0x30, 0x5f, 0x6d, 0x6d, 0x61, 0x5f
        /*0052*/ 	.byte	0x74, 0x6d, 0x61, 0x5f, 0x67, 0x6d, 0x6d, 0x61, 0x5f, 0x73, 0x73, 0x5f, 0x77, 0x61, 0x72, 0x70
        /*0062*/ 	.byte	0x73, 0x70, 0x65, 0x63, 0x69, 0x61, 0x6c, 0x69, 0x7a, 0x65, 0x64, 0x2e, 0x68, 0x70, 0x70, 0x00
	.type		__unnamed_1,@object
	.size		__unnamed_1,(.L_0 - __unnamed_1)
__unnamed_1:
        /*0072*/ 	.byte	0x76, 0x6f, 0x69, 0x64, 0x20, 0x63, 0x75, 0x74, 0x6c, 0x61, 0x73, 0x73, 0x3a, 0x3a, 0x67, 0x65
        /* <DEDUP_REMOVED lines=180> */
        /*0bc2*/ 	.byte	0x74, 0x69, 0x74, 0x79, 0x5d, 0x00
.L_0:


//--------------------- .nv.shared._ZN7cutlass13device_kernelINS_4gemm6kernel13GemmUniversalIN4cute5tupleIJiiiiEEENS1_10collective13CollectiveMmaINS1_34MainloopSm90TmaGmmaWarpSpecializedILi4ENS5_IJNS4_1CILi1EEESB_SB_EEENS1_35KernelTmaWarpSpecializedCooperativeEEENS5_IJNSA_ILi128EEENSA_ILi256EEENSA_ILi64EEEEEENS_10bfloat16_tENS5_IJlSB_lEEESJ_SK_NS4_8TiledMMAINS4_8MMA_AtomIJNS4_4SM904GMMA28MMA_64x256x16_F32BF16BF16_SSILNSO_5MajorE0ELSQ_0ELNSO_7ScaleInE1ELSR_1EEEEEENS4_6LayoutINS5_IJNSA_ILi2EEESB_SB_EEENS5_IJSB_NSA_ILi0EEESX_EEEEENS5_IJNS4_10UnderscoreES10_S10_EEEEENS4_13SM90_TMA_LOADENS4_14ComposedLayoutINS4_7SwizzleILi3ELi4ELi3EEENS4_18smem_ptr_flag_bitsILi16EEENSU_INS5_IJNSA_ILi8EEESH_EEENS5_IJSH_SB_EEEEEEEvNS4_8identityES13_S1D_vS1E_EENS_8epilogue10collective6detail29Sm90TmaWarpSpecializedAdapterINS1H_15DefaultEpilogueISJ_SK_SK_NS1G_6thread17LinearCombinationISJ_Li1EffLNS1L_9ScaleType4KindE0ELNS_15FloatRoundStyleE2ESJ_EENS1_15EpilogueDefaultEEEEEvvEEEEvNT_6ParamsE --------------------------
	.section	.nv.shared._ZN7cutlass13device_kernelINS_4gemm6kernel13GemmUniversalIN4cute5tupleIJiiiiEEENS1_10collective13CollectiveMmaINS1_34MainloopSm90TmaGmmaWarpSpecializedILi4ENS5_IJNS4_1CILi1EEESB_SB_EEENS1_35KernelTmaWarpSpecializedCooperativeEEENS5_IJNSA_ILi128EEENSA_ILi256EEENSA_ILi64EEEEEENS_10bfloat16_tENS5_IJlSB_lEEESJ_SK_NS4_8TiledMMAINS4_8MMA_AtomIJNS4_4SM904GMMA28MMA_64x256x16_F32BF16BF16_SSILNSO_5MajorE0ELSQ_0ELNSO_7ScaleInE1ELSR_1EEEEEENS4_6LayoutINS5_IJNSA_ILi2EEESB_SB_EEENS5_IJSB_NSA_ILi0EEESX_EEEEENS5_IJNS4_10UnderscoreES10_S10_EEEEENS4_13SM90_TMA_LOADENS4_14ComposedLayoutINS4_7SwizzleILi3ELi4ELi3EEENS4_18smem_ptr_flag_bitsILi16EEENSU_INS5_IJNSA_ILi8EEESH_EEENS5_IJSH_SB_EEEEEEEvNS4_8identityES13_S1D_vS1E_EENS_8epilogue10collective6detail29Sm90TmaWarpSpecializedAdapterINS1H_15DefaultEpilogueISJ_SK_SK_NS1G_6thread17LinearCombinationISJ_Li1EffLNS1L_9ScaleType4KindE0ELNS_15FloatRoundStyleE2ESJ_EENS1_15EpilogueDefaultEEEEEvvEEEEvNT_6ParamsE,"aw",@nobits
	.sectionflags	@""
	.align	16
	.zero		1024


//--------------------- .nv.shared.reserved.0     --------------------------
	.section	.nv.shared.reserved.0,"aw",@nobits
	.weak		__nv_reservedSMEM_offset_0_alias
	.size		__nv_reservedSMEM_offset_0_alias, 0, 0
	.other		__nv_reservedSMEM_offset_0_alias,@"STO_CUDA_RESERVED_SHARED STV_DEFAULT"
__nv_reservedSMEM_offset_0_alias:
	.zero		0


//--------------------- .nv.global                --------------------------
	.section	.nv.global,"aw",@nobits
.nv.global:
	.type		_ZN40_INTERNAL_38ad9490_4_k_cu_1e2b4d78_250174cute1_E,@object
	.size		_ZN40_INTERNAL_38ad9490_4_k_cu_1e2b4d78_250174cute1_E,(_ZN40_INTERNAL_38ad9490_4_k_cu_1e2b4d78_250174cuda3std3__45__cpo6cbeginE - _ZN40_INTERNAL_38ad9490_4_k_cu_1e2b4d78_250174cute1_E)
_ZN40_INTERNAL_38ad9490_4_k_cu_1e2b4d78_250174cute1_E:
	.zero		1
	.type		_ZN40_INTERNAL_38ad9490_4_k_cu_1e2b4d78_250174cuda3std3__45__cpo6cbeginE,@object
	.size		_ZN40_INTERNAL_38ad9490_4_k_cu_1e2b4d78_250174cuda3std3__45__cpo6cbeginE,(_ZN40_INTERNAL_38ad9490_4_k_cu_1e2b4d78_250174cuda3std3__48in_placeE - _ZN40_INTERNAL_38ad9490_4_k_cu_1e2b4d78_250174cuda3std3__45__cpo6cbeginE)
_ZN40_INTERNAL_38ad9490_4_k_cu_1e2b4d78_250174cuda3std3__45__cpo6cbeginE:
	.zero		1
	.type		_ZN40_INTERNAL_38ad9490_4_k_cu_1e2b4d78_250174cuda3std3__48in_placeE,@object
	.size		_ZN40_INTERNAL_38ad9490_4_k_cu_1e2b4d78_250174cuda3std3__48in_placeE,(_ZN40_INTERNAL_38ad9490_4_k_cu_1e2b4d78_250174cuda3std6ranges3__45__cpo9iter_moveE - _ZN40_INTERNAL_38ad9490_4_k_cu_1e2b4d78_250174cuda3std3__48in_placeE)
_ZN40_INTERNAL_38ad9490_4_k_cu_1e2b4d78_250174cuda3std3__48in_placeE:
	.zero		1
	.type		_ZN40_INTERNAL_38ad9490_4_k_cu_1e2b4d78_250174cuda3std6ranges3__45__cpo9iter_moveE,@object
	.size		_ZN40_INTERNAL_38ad9490_4_k_cu_1e2b4d78_250174cuda3std6ranges3__45__cpo9iter_moveE,(_ZN40_INTERNAL_38ad9490_4_k_cu_1e2b4d78_250174cuda3std3__45__cpo5beginE - _ZN40_INTERNAL_38ad9490_4_k_cu_1e2b4d78_250174cuda3std6ranges3__45__cpo9iter_moveE)
_ZN40_INTERNAL_38ad9490_4_k_cu_1e2b4d78_250174cuda3std6ranges3__45__cpo9iter_moveE:
	.zero		1
	.type		_ZN40_INTERNAL_38ad9490_4_k_cu_1e2b4d78_250174cuda3std3__45__cpo5beginE,@object
	.size		_ZN40_INTERNAL_38ad9490_4_k_cu_1e2b4d78_250174cuda3std3__45__cpo5beginE,(_ZN40_INTERNAL_38ad9490_4_k_cu_1e2b4d78_250174cuda3std3__442_GLOBAL__N__38ad9490_4_k_cu_1e2b4d78_250176ignoreE - _ZN40_INTERNAL_38ad9490_4_k_cu_1e2b4d78_250174cuda3std3__45__cpo5beginE)
_ZN40_INTERNAL_38ad9490_4_k_cu_1e2b4d78_250174cuda3std3__45__cpo5beginE:
	.zero		1
	.type		_ZN40_INTERNAL_38ad9490_4_k_cu_1e2b4d78_250174cuda3std3__442_GLOBAL__N__38ad9490_4_k_cu_1e2b4d78_250176ignoreE,@object
	.size		_ZN40_INTERNAL_38ad9490_4_k_cu_1e2b4d78_250174cuda3std3__442_GLOBAL__N__38ad9490_4_k_cu_1e2b4d78_250176ignoreE,(_ZN40_INTERNAL_38ad9490_4_k_cu_1e2b4d78_250174cute7productE - _ZN40_INTERNAL_38ad9490_4_k_cu_1e2b4d78_250174cuda3std3__442_GLOBAL__N__38ad9490_4_k_cu_1e2b4d78_250176ignoreE)
_ZN40_INTERNAL_38ad9490_4_k_cu_1e2b4d78_250174cuda3std3__442_GLOBAL__N__38ad9490_4_k_cu_1e2b4d78_250176ignoreE:
	.zero		1
	.type		_ZN40_INTERNAL_38ad9490_4_k_cu_1e2b4d78_250174cute7productE,@object
	.size		_ZN40_INTERNAL_38ad9490_4_k_cu_1e2b4d78_250174cute7productE,(_ZN40_INTERNAL_38ad9490_4_k_cu_1e2b4d78_250174cuda3std3__45__cpo3endE - _ZN40_INTERNAL_38ad9490_4_k_cu_1e2b4d78_250174cute7productE)
_ZN40_INTERNAL_38ad9490_4_k_cu_1e2b4d78_250174cute7productE:
	.zero		1
	.type		_ZN40_INTERNAL_38ad9490_4_k_cu_1e2b4d78_250174cuda3std3__45__cpo3endE,@object
	.size		_ZN40_INTERNAL_38ad9490_4_k_cu_1e2b4d78_250174cuda3std3__45__cpo3endE,(_ZN40_INTERNAL_38ad9490_4_k_cu_1e2b4d78_250174cuda3std3__419piecewise_constructE - _ZN40_INTERNAL_38ad9490_4_k_cu_1e2b4d78_250174cuda3std3__45__cpo3endE)
_ZN40_INTERNAL_38ad9490_4_k_cu_1e2b4d78_250174cuda3std3__45__cpo3endE:
	.zero		1
	.type		_ZN40_INTERNAL_38ad9490_4_k_cu_1e2b4d78_250174cuda3std3__419piecewise_constructE,@object
	.size		_ZN40_INTERNAL_38ad9490_4_k_cu_1e2b4d78_250174cuda3std3__419piecewise_constructE,(_ZN40_INTERNAL_38ad9490_4_k_cu_1e2b4d78_250174cuda3std3__45__cpo4cendE - _ZN40_INTERNAL_38ad9490_4_k_cu_1e2b4d78_250174cuda3std3__419piecewise_constructE)
_ZN40_INTERNAL_38ad9490_4_k_cu_1e2b4d78_250174cuda3std3__419piecewise_constructE:
	.zero		1
	.type		_ZN40_INTERNAL_38ad9490_4_k_cu_1e2b4d78_250174cuda3std3__45__cpo4cendE,@object
	.size		_ZN40_INTERNAL_38ad9490_4_k_cu_1e2b4d78_250174cuda3std3__45__cpo4cendE,(_ZN40_INTERNAL_38ad9490_4_k_cu_1e2b4d78_250174cuda3std6ranges3__45__cpo4swapE - _ZN40_INTERNAL_38ad9490_4_k_cu_1e2b4d78_250174cuda3std3__45__cpo4cendE)
_ZN40_INTERNAL_38ad9490_4_k_cu_1e2b4d78_250174cuda3std3__45__cpo4cendE:
	.zero		1
	.type		_ZN40_INTERNAL_38ad9490_4_k_cu_1e2b4d78_250174cuda3std6ranges3__45__cpo4swapE,@object
	.size		_ZN40_INTERNAL_38ad9490_4_k_cu_1e2b4d78_250174cuda3std6ranges3__45__cpo4swapE,(.L_8 - _ZN40_INTERNAL_38ad9490_4_k_cu_1e2b4d78_250174cuda3std6ranges3__45__cpo4swapE)
_ZN40_INTERNAL_38ad9490_4_k_cu_1e2b4d78_250174cuda3std6ranges3__45__cpo4swapE:
	.zero		1
.L_8:


//--------------------- .nv.constant0._ZN7cutlass13device_kernelINS_4gemm6kernel13GemmUniversalIN4cute5tupleIJiiiiEEENS1_10collective13CollectiveMmaINS1_34MainloopSm90TmaGmmaWarpSpecializedILi4ENS5_IJNS4_1CILi1EEESB_SB_EEENS1_35KernelTmaWarpSpecializedCooperativeEEENS5_IJNSA_ILi128EEENSA_ILi256EEENSA_ILi64EEEEEENS_10bfloat16_tENS5_IJlSB_lEEESJ_SK_NS4_8TiledMMAINS4_8MMA_AtomIJNS4_4SM904GMMA28MMA_64x256x16_F32BF16BF16_SSILNSO_5MajorE0ELSQ_0ELNSO_7ScaleInE1ELSR_1EEEEEENS4_6LayoutINS5_IJNSA_ILi2EEESB_SB_EEENS5_IJSB_NSA_ILi0EEESX_EEEEENS5_IJNS4_10UnderscoreES10_S10_EEEEENS4_13SM90_TMA_LOADENS4_14ComposedLayoutINS4_7SwizzleILi3ELi4ELi3EEENS4_18smem_ptr_flag_bitsILi16EEENSU_INS5_IJNSA_ILi8EEESH_EEENS5_IJSH_SB_EEEEEEEvNS4_8identityES13_S1D_vS1E_EENS_8epilogue10collective6detail29Sm90TmaWarpSpecializedAdapterINS1H_15DefaultEpilogueISJ_SK_SK_NS1G_6thread17LinearCombinationISJ_Li1EffLNS1L_9ScaleType4KindE0ELNS_15FloatRoundStyleE2ESJ_EENS1_15EpilogueDefaultEEEEEvvEEEEvNT_6ParamsE --------------------------
	.section	.nv.constant0._ZN7cutlass13device_kernelINS_4gemm6kernel13GemmUniversalIN4cute5tupleIJiiiiEEENS1_10collective13CollectiveMmaINS1_34MainloopSm90TmaGmmaWarpSpecializedILi4ENS5_IJNS4_1CILi1EEESB_SB_EEENS1_35KernelTmaWarpSpecializedCooperativeEEENS5_IJNSA_ILi128EEENSA_ILi256EEENSA_ILi64EEEEEENS_10bfloat16_tENS5_IJlSB_lEEESJ_SK_NS4_8TiledMMAINS4_8MMA_AtomIJNS4_4SM904GMMA28MMA_64x256x16_F32BF16BF16_SSILNSO_5MajorE0ELSQ_0ELNSO_7ScaleInE1ELSR_1EEEEEENS4_6LayoutINS5_IJNSA_ILi2EEESB_SB_EEENS5_IJSB_NSA_ILi0EEESX_EEEEENS5_IJNS4_10UnderscoreES10_S10_EEEEENS4_13SM90_TMA_LOADENS4_14ComposedLayoutINS4_7SwizzleILi3ELi4ELi3EEENS4_18smem_ptr_flag_bitsILi16EEENSU_INS5_IJNSA_ILi8EEESH_EEENS5_IJSH_SB_EEEEEEEvNS4_8identityES13_S1D_vS1E_EENS_8epilogue10collective6detail29Sm90TmaWarpSpecializedAdapterINS1H_15DefaultEpilogueISJ_SK_SK_NS1G_6thread17LinearCombinationISJ_Li1EffLNS1L_9ScaleType4KindE0ELNS_15FloatRoundStyleE2ESJ_EENS1_15EpilogueDefaultEEEEEvvEEEEvNT_6ParamsE,"a",@progbits
	.sectionflags	@""
	.align	4
.nv.constant0._ZN7cutlass13device_kernelINS_4gemm6kernel13GemmUniversalIN4cute5tupleIJiiiiEEENS1_10collective13CollectiveMmaINS1_34MainloopSm90TmaGmmaWarpSpecializedILi4ENS5_IJNS4_1CILi1EEESB_SB_EEENS1_35KernelTmaWarpSpecializedCooperativeEEENS5_IJNSA_ILi128EEENSA_ILi256EEENSA_ILi64EEEEEENS_10bfloat16_tENS5_IJlSB_lEEESJ_SK_NS4_8TiledMMAINS4_8MMA_AtomIJNS4_4SM904GMMA28MMA_64x256x16_F32BF16BF16_SSILNSO_5MajorE0ELSQ_0ELNSO_7ScaleInE1ELSR_1EEEEEENS4_6LayoutINS5_IJNSA_ILi2EEESB_SB_EEENS5_IJSB_NSA_ILi0EEESX_EEEEENS5_IJNS4_10UnderscoreES10_S10_EEEEENS4_13SM90_TMA_LOADENS4_14ComposedLayoutINS4_7SwizzleILi3ELi4ELi3EEENS4_18smem_ptr_flag_bitsILi16EEENSU_INS5_IJNSA_ILi8EEESH_EEENS5_IJSH_SB_EEEEEEEvNS4_8identityES13_S1D_vS1E_EENS_8epilogue10collective6detail29Sm90TmaWarpSpecializedAdapterINS1H_15DefaultEpilogueISJ_SK_SK_NS1G_6thread17LinearCombinationISJ_Li1EffLNS1L_9ScaleType4KindE0ELNS_15FloatRoundStyleE2ESJ_EENS1_15EpilogueDefaultEEEEEvvEEEEvNT_6ParamsE:
	.zero		1664


//--------------------- SYMBOLS --------------------------

	.type		.nv.reservedSmem.offset0,@object
	.size		.nv.reservedSmem.offset0,0x4
	.type		__assertfail,@function
